	.target	sm_100a

	.elftype	@"ET_EXEC"


//--------------------- .note.nv.tkinfo           --------------------------
	.section	.note.nv.tkinfo,"",@"SHT_NOTE"
	.sectionflags	@"SHF_NOTE_NV_TKINFO"
	.tkinfo
        /*0018*/ 	.word	0x00000002
        /*0030*/ 	.string	""
        /*0030*/ 	.string	"ptxas"
        /*0030*/ 	.string	"Cuda compilation tools, release 13.0, V13.0.88"
        /*0030*/ 	.string	"Build cuda_13.0.r13.0/compiler.36424714_0"
        /*0030*/ 	.string	"-arch sm_100a -m 64 "



//--------------------- .note.nv.cuinfo           --------------------------
	.section	.note.nv.cuinfo,"",@"SHT_NOTE"
	.sectionflags	@"SHF_NOTE_NV_CUINFO"
        /*0018*/ 	.short	0x0002
        /*001a*/ 	.short	0x0064
        /*001c*/ 	.short	0x0082
	.zero		2


//--------------------- .nv.info                  --------------------------
	.section	.nv.info,"",@"SHT_CUDA_INFO"
	.align	4


	//----- nvinfo : EIATTR_REGCOUNT
	.align		4
        /*0000*/ 	.byte	0x04, 0x2f
        /*0002*/ 	.short	(.L_19 - .L_18)
	.align		4
.L_18:
        /*0004*/ 	.word	index@(_ZN7cutlass13device_kernelINS_4gemm6kernel13GemmUniversalIN4cute5tupleIJiiiiEEENS1_10collective13CollectiveMmaINS1_35MainloopSm100TmaUmmaWarpSpecializedILi8ELi2ELi4ENS5_IJNS4_1CILi1EEESB_SB_EEEEENS5_IJNSA_ILi64EEENSA_ILi128EEESF_EEENS_12float_e4m3_tENS5_IJSB_llEEESH_SI_NS4_8TiledMMAINS4_8MMA_AtomIJNS4_10MMA_TraitsINS4_19SM100_MMA_F8F6F4_SSEJSH_SH_fSE_SF_NS4_17integral_constantINS4_4UMMA5MajorELSP_1EEESQ_NSN_INSO_7ScaleInELSR_0EEESS_EEEEEENS4_6LayoutISC_NS5_IJNSA_ILi0EEESW_SW_EEEEENS5_IJNS4_10UnderscoreESZ_SZ_EEEEENS4_13SM90_TMA_LOADENS4_14ComposedLayoutINS4_7SwizzleILi2ELi4ELi3EEENS4_18smem_ptr_flag_bitsILi8EEENSV_INS5_IJSE_NSA_ILi8EEEEEENS5_IJSB_SE_EEEEEEEvNS4_8identityES12_NS13_INS14_ILi3ELi4ELi3EEES17_NSV_INS5_IJSF_S18_EEENS5_IJSB_SF_EEEEEEEvS1D_EENS_8epilogue10collective18CollectiveEpilogueINS1K_23Sm100TmaWarpSpecializedILi2ELi2ELi32ELb0ELb0EEEJSG_NS5_IJNSV_ISE_SB_EES1P_EEESH_NS5_IJlSB_lEEESH_S1R_NS1K_6fusion15FusionCallbacksIS1O_NS1S_17LinearCombinationISH_fSH_fLNS_15FloatRoundStyleE2EEESG_S1Q_JEEENS4_5SM1004TMEM4LOAD26SM100_TMEM_LOAD_16dp32b32xES12_NS13_IS15_S17_NSV_INS5_IJS18_SE_EEENS5_IJSE_SB_EEEEEEENS4_39AutoVectorizingCopyWithAssumedAlignmentILi128EEENS4_14SM90_TMA_STOREES25_S27_S27_EEEvvEEEEvNT_6ParamsE)
        /*0008*/ 	.word	0x00000080


	//----- nvinfo : EIATTR_FRAME_SIZE
	.align		4
.L_19:
        /*000c*/ 	.byte	0x04, 0x11
        /*000e*/ 	.short	(.L_21 - .L_20)
	.align		4
.L_20:
        /*0010*/ 	.word	index@($__internal_2_$__cuda_sm10x_tcgen05_guardrail_trap_unallocated_columns_being_dealloced)
        /*0014*/ 	.word	0x00000000


	//----- nvinfo : EIATTR_FRAME_SIZE
	.align		4
.L_21:
        /*0018*/ 	.byte	0x04, 0x11
        /*001a*/ 	.short	(.L_23 - .L_22)
	.align		4
.L_22:
        /*001c*/ 	.word	index@($__internal_1_$__cuda_sm10x_tcgen05_guardrail_trap_phase_invalid_during_alloc)
        /*0020*/ 	.word	0x00000000


	//----- nvinfo : EIATTR_FRAME_SIZE
	.align		4
.L_23:
        /*0024*/ 	.byte	0x04, 0x11
        /*0026*/ 	.short	(.L_25 - .L_24)
	.align		4
.L_24:
        /*0028*/ 	.word	index@($__internal_0_$__cuda_sm10x_tcgen05_guardrail_trap_col_being_dealloced_not_returned_by_alloc)
        /*002c*/ 	.word	0x00000000


	//----- nvinfo : EIATTR_FRAME_SIZE
	.align		4
.L_25:
        /*0030*/ 	.byte	0x04, 0x11
        /*0032*/ 	.short	(.L_27 - .L_26)
	.align		4
.L_26:
        /*0034*/ 	.word	index@(_ZN7cutlass13device_kernelINS_4gemm6kernel13GemmUniversalIN4cute5tupleIJiiiiEEENS1_10collective13CollectiveMmaINS1_35MainloopSm100TmaUmmaWarpSpecializedILi8ELi2ELi4ENS5_IJNS4_1CILi1EEESB_SB_EEEEENS5_IJNSA_ILi64EEENSA_ILi128EEESF_EEENS_12float_e4m3_tENS5_IJSB_llEEESH_SI_NS4_8TiledMMAINS4_8MMA_AtomIJNS4_10MMA_TraitsINS4_19SM100_MMA_F8F6F4_SSEJSH_SH_fSE_SF_NS4_17integral_constantINS4_4UMMA5MajorELSP_1EEESQ_NSN_INSO_7ScaleInELSR_0EEESS_EEEEEENS4_6LayoutISC_NS5_IJNSA_ILi0EEESW_SW_EEEEENS5_IJNS4_10UnderscoreESZ_SZ_EEEEENS4_13SM90_TMA_LOADENS4_14ComposedLayoutINS4_7SwizzleILi2ELi4ELi3EEENS4_18smem_ptr_flag_bitsILi8EEENSV_INS5_IJSE_NSA_ILi8EEEEEENS5_IJSB_SE_EEEEEEEvNS4_8identityES12_NS13_INS14_ILi3ELi4ELi3EEES17_NSV_INS5_IJSF_S18_EEENS5_IJSB_SF_EEEEEEEvS1D_EENS_8epilogue10collective18CollectiveEpilogueINS1K_23Sm100TmaWarpSpecializedILi2ELi2ELi32ELb0ELb0EEEJSG_NS5_IJNSV_ISE_SB_EES1P_EEESH_NS5_IJlSB_lEEESH_S1R_NS1K_6fusion15FusionCallbacksIS1O_NS1S_17LinearCombinationISH_fSH_fLNS_15FloatRoundStyleE2EEESG_S1Q_JEEENS4_5SM1004TMEM4LOAD26SM100_TMEM_LOAD_16dp32b32xES12_NS13_IS15_S17_NSV_INS5_IJS18_SE_EEENS5_IJSE_SB_EEEEEEENS4_39AutoVectorizingCopyWithAssumedAlignmentILi128EEENS4_14SM90_TMA_STOREES25_S27_S27_EEEvvEEEEvNT_6ParamsE)
        /*0038*/ 	.word	0x00000000


	//----- nvinfo : EIATTR_MIN_STACK_SIZE
	.align		4
.L_27:
        /*003c*/ 	.byte	0x04, 0x12
        /*003e*/ 	.short	(.L_29 - .L_28)
	.align		4
.L_28:
        /*0040*/ 	.word	index@(_ZN7cutlass13device_kernelINS_4gemm6kernel13GemmUniversalIN4cute5tupleIJiiiiEEENS1_10collective13CollectiveMmaINS1_35MainloopSm100TmaUmmaWarpSpecializedILi8ELi2ELi4ENS5_IJNS4_1CILi1EEESB_SB_EEEEENS5_IJNSA_ILi64EEENSA_ILi128EEESF_EEENS_12float_e4m3_tENS5_IJSB_llEEESH_SI_NS4_8TiledMMAINS4_8MMA_AtomIJNS4_10MMA_TraitsINS4_19SM100_MMA_F8F6F4_SSEJSH_SH_fSE_SF_NS4_17integral_constantINS4_4UMMA5MajorELSP_1EEESQ_NSN_INSO_7ScaleInELSR_0EEESS_EEEEEENS4_6LayoutISC_NS5_IJNSA_ILi0EEESW_SW_EEEEENS5_IJNS4_10UnderscoreESZ_SZ_EEEEENS4_13SM90_TMA_LOADENS4_14ComposedLayoutINS4_7SwizzleILi2ELi4ELi3EEENS4_18smem_ptr_flag_bitsILi8EEENSV_INS5_IJSE_NSA_ILi8EEEEEENS5_IJSB_SE_EEEEEEEvNS4_8identityES12_NS13_INS14_ILi3ELi4ELi3EEES17_NSV_INS5_IJSF_S18_EEENS5_IJSB_SF_EEEEEEEvS1D_EENS_8epilogue10collective18CollectiveEpilogueINS1K_23Sm100TmaWarpSpecializedILi2ELi2ELi32ELb0ELb0EEEJSG_NS5_IJNSV_ISE_SB_EES1P_EEESH_NS5_IJlSB_lEEESH_S1R_NS1K_6fusion15FusionCallbacksIS1O_NS1S_17LinearCombinationISH_fSH_fLNS_15FloatRoundStyleE2EEESG_S1Q_JEEENS4_5SM1004TMEM4LOAD26SM100_TMEM_LOAD_16dp32b32xES12_NS13_IS15_S17_NSV_INS5_IJS18_SE_EEENS5_IJSE_SB_EEEEEEENS4_39AutoVectorizingCopyWithAssumedAlignmentILi128EEENS4_14SM90_TMA_STOREES25_S27_S27_EEEvvEEEEvNT_6ParamsE)
        /*0044*/ 	.word	0x00000000
.L_29:


//--------------------- .nv.compat                --------------------------
	.section	.nv.compat,"",@"SHT_CUDA_COMPAT_INFO"
	.align	4
        /*0000*/ 	.byte	0x02, 0x09, 0x01, 0x00, 0x02, 0x02, 0x02, 0x00, 0x02, 0x05, 0x05, 0x00, 0x03, 0x07, 0x01, 0x01
        /*0010*/ 	.byte	0x02, 0x03, 0x01, 0x00, 0x02, 0x06, 0x01, 0x00, 0x04, 0x0b, 0x08, 0x00, 0x09, 0x00, 0x00, 0x00
        /*0020*/ 	.byte	0x00, 0x00, 0x00, 0x00


//--------------------- .nv.info._ZN7cutlass13device_kernelINS_4gemm6kernel13GemmUniversalIN4cute5tupleIJiiiiEEENS1_10collective13CollectiveMmaINS1_35MainloopSm100TmaUmmaWarpSpecializedILi8ELi2ELi4ENS5_IJNS4_1CILi1EEESB_SB_EEEEENS5_IJNSA_ILi64EEENSA_ILi128EEESF_EEENS_12float_e4m3_tENS5_IJSB_llEEESH_SI_NS4_8TiledMMAINS4_8MMA_AtomIJNS4_10MMA_TraitsINS4_19SM100_MMA_F8F6F4_SSEJSH_SH_fSE_SF_NS4_17integral_constantINS4_4UMMA5MajorELSP_1EEESQ_NSN_INSO_7ScaleInELSR_0EEESS_EEEEEENS4_6LayoutISC_NS5_IJNSA_ILi0EEESW_SW_EEEEENS5_IJNS4_10UnderscoreESZ_SZ_EEEEENS4_13SM90_TMA_LOADENS4_14ComposedLayoutINS4_7SwizzleILi2ELi4ELi3EEENS4_18smem_ptr_flag_bitsILi8EEENSV_INS5_IJSE_NSA_ILi8EEEEEENS5_IJSB_SE_EEEEEEEvNS4_8identityES12_NS13_INS14_ILi3ELi4ELi3EEES17_NSV_INS5_IJSF_S18_EEENS5_IJSB_SF_EEEEEEEvS1D_EENS_8epilogue10collective18CollectiveEpilogueINS1K_23Sm100TmaWarpSpecializedILi2ELi2ELi32ELb0ELb0EEEJSG_NS5_IJNSV_ISE_SB_EES1P_EEESH_NS5_IJlSB_lEEESH_S1R_NS1K_6fusion15FusionCallbacksIS1O_NS1S_17LinearCombinationISH_fSH_fLNS_15FloatRoundStyleE2EEESG_S1Q_JEEENS4_5SM1004TMEM4LOAD26SM100_TMEM_LOAD_16dp32b32xES12_NS13_IS15_S17_NSV_INS5_IJS18_SE_EEENS5_IJSE_SB_EEEEEEENS4_39AutoVectorizingCopyWithAssumedAlignmentILi128EEENS4_14SM90_TMA_STOREES25_S27_S27_EEEvvEEEEvNT_6ParamsE --------------------------
	.section	.nv.info._ZN7cutlass13device_kernelINS_4gemm6kernel13GemmUniversalIN4cute5tupleIJiiiiEEENS1_10collective13CollectiveMmaINS1_35MainloopSm100TmaUmmaWarpSpecializedILi8ELi2ELi4ENS5_IJNS4_1CILi1EEESB_SB_EEEEENS5_IJNSA_ILi64EEENSA_ILi128EEESF_EEENS_12float_e4m3_tENS5_IJSB_llEEESH_SI_NS4_8TiledMMAINS4_8MMA_AtomIJNS4_10MMA_TraitsINS4_19SM100_MMA_F8F6F4_SSEJSH_SH_fSE_SF_NS4_17integral_constantINS4_4UMMA5MajorELSP_1EEESQ_NSN_INSO_7ScaleInELSR_0EEESS_EEEEEENS4_6LayoutISC_NS5_IJNSA_ILi0EEESW_SW_EEEEENS5_IJNS4_10UnderscoreESZ_SZ_EEEEENS4_13SM90_TMA_LOADENS4_14ComposedLayoutINS4_7SwizzleILi2ELi4ELi3EEENS4_18smem_ptr_flag_bitsILi8EEENSV_INS5_IJSE_NSA_ILi8EEEEEENS5_IJSB_SE_EEEEEEEvNS4_8identityES12_NS13_INS14_ILi3ELi4ELi3EEES17_NSV_INS5_IJSF_S18_EEENS5_IJSB_SF_EEEEEEEvS1D_EENS_8epilogue10collective18CollectiveEpilogueINS1K_23Sm100TmaWarpSpecializedILi2ELi2ELi32ELb0ELb0EEEJSG_NS5_IJNSV_ISE_SB_EES1P_EEESH_NS5_IJlSB_lEEESH_S1R_NS1K_6fusion15FusionCallbacksIS1O_NS1S_17LinearCombinationISH_fSH_fLNS_15FloatRoundStyleE2EEESG_S1Q_JEEENS4_5SM1004TMEM4LOAD26SM100_TMEM_LOAD_16dp32b32xES12_NS13_IS15_S17_NSV_INS5_IJS18_SE_EEENS5_IJSE_SB_EEEEEEENS4_39AutoVectorizingCopyWithAssumedAlignmentILi128EEENS4_14SM90_TMA_STOREES25_S27_S27_EEEvvEEEEvNT_6ParamsE,"",@"SHT_CUDA_INFO"
	.sectionflags	@""
	.align	4


	//----- nvinfo : EIATTR_CUDA_API_VERSION
	.align		4
        /*0000*/ 	.byte	0x04, 0x37
        /*0002*/ 	.short	(.L_31 - .L_30)
.L_30:
        /*0004*/ 	.word	0x00000082


	//----- nvinfo : EIATTR_KPARAM_INFO
	.align		4
.L_31:
        /*0008*/ 	.byte	0x04, 0x17
        /*000a*/ 	.short	(.L_33 - .L_32)
.L_32:
        /*000c*/ 	.word	0x00000000
        /*0010*/ 	.short	0x0000
        /*0012*/ 	.short	0x0000
        /*0014*/ 	.byte	0x00, 0xf0, 0x01, 0x20


	//----- nvinfo : EIATTR_AT_ENTRY_FRAGMENTS
	.align		4
.L_33:
        /*0018*/ 	.byte	0x04, 0x4f
        /*001a*/ 	.short	(.L_35 - .L_34)


	//   ....[0]....
.L_34:
        /*001c*/ 	.word	0x00000006


	//----- nvinfo : EIATTR_RESERVED_SMEM_USED
	.align		4
.L_35:
        /*0020*/ 	.byte	0x01, 0x41
	.zero		2


	//----- nvinfo : EIATTR_SPARSE_MMA_MASK
	.align		4
        /*0024*/ 	.byte	0x03, 0x50
        /*0026*/ 	.short	0x0000


	//----- nvinfo : EIATTR_TCGEN05_1CTA_USED
	.align		4
        /*0028*/ 	.byte	0x01, 0x51
	.zero		2


	//----- nvinfo : EIATTR_MAXREG_COUNT
	.align		4
        /*002c*/ 	.byte	0x03, 0x1b
        /*002e*/ 	.short	0x00ff


	//----- nvinfo : EIATTR_NUM_BARRIERS
	.align		4
        /*0030*/ 	.byte	0x02, 0x4c
        /*0032*/ 	.byte	0x07
	.zero		1


	//----- nvinfo : EIATTR_EXTERNS
	.align		4
        /*0034*/ 	.byte	0x04, 0x0f
        /*0036*/ 	.short	(.L_37 - .L_36)


	//   ....[0]....
	.align		4
.L_36:
        /*0038*/ 	.word	index@(__assertfail)


	//----- nvinfo : EIATTR_MERCURY_ISA_VERSION
	.align		4
.L_37:
        /*003c*/ 	.byte	0x03, 0x5f
        /*003e*/ 	.short	0x0101


	//----- nvinfo : EIATTR_INT_WARP_WIDE_INSTR_OFFSETS
	.align		4
        /*0040*/ 	.byte	0x04, 0x31
        /*0042*/ 	.short	(.L_39 - .L_38)


	//   ....[0]....
.L_38:
        /*0044*/ 	.word	0x00001e30


	//   ....[1]....
        /*0048*/ 	.word	0x00003b00


	//   ....[2]....
        /*004c*/ 	.word	0x00003b20


	//   ....[3]....
        /*0050*/ 	.word	0x00003b50


	//   ....[4]....
        /*0054*/ 	.word	0x00004480


	//   ....[5]....
        /*0058*/ 	.word	0x000044f0


	//   ....[6]....
        /*005c*/ 	.word	0x000046d0


	//   ....[7]....
        /*0060*/ 	.word	0x00004830


	//----- nvinfo : EIATTR_COOP_GROUP_MASK_REGIDS
	.align		4
.L_39:
        /*0064*/ 	.byte	0x04, 0x29
        /*0066*/ 	.short	(.L_41 - .L_40)


	//   ....[0]....
.L_40:
        /*0068*/ 	.word	0xffffffff


	//   ....[1]....
        /*006c*/ 	.word	0xffffffff


	//   ....[2]....
        /*0070*/ 	.word	0xffffffff


	//   ....[3]....
        /*0074*/ 	.word	0xffffffff


	//   ....[4]....
        /*0078*/ 	.word	0xffffffff


	//   ....[5]....
        /*007c*/ 	.word	0xffffffff


	//   ....[6]....
        /*0080*/ 	.word	0xffffffff


	//   ....[7]....
        /*0084*/ 	.word	0xffffffff


	//   ....[8]....
        /*0088*/ 	.word	0xffffffff


	//   ....[9]....
        /*008c*/ 	.word	0xffffffff


	//   ....[10]....
        /*0090*/ 	.word	0xffffffff


	//   ....[11]....
        /*0094*/ 	.word	0xffffffff


	//   ....[12]....
        /*0098*/ 	.word	0xffffffff


	//----- nvinfo : EIATTR_COOP_GROUP_INSTR_OFFSETS
	.align		4
.L_41:
        /*009c*/ 	.byte	0x04, 0x28
        /*009e*/ 	.short	(.L_43 - .L_42)


	//   ....[0]....
.L_42:
        /*00a0*/ 	.word	0x00000090


	//   ....[1]....
        /*00a4*/ 	.word	0x000004d0


	//   ....[2]....
        /*00a8*/ 	.word	0x000006c0


	//   ....[3]....
        /*00ac*/ 	.word	0x00000820


	//   ....[4]....
        /*00b0*/ 	.word	0x00000920


	//   ....[5]....
        /*00b4*/ 	.word	0x00000a90


	//   ....[6]....
        /*00b8*/ 	.word	0x00000c30


	//   ....[7]....
        /*00bc*/ 	.word	0x00001d10


	//   ....[8]....
        /*00c0*/ 	.word	0x00002d30


	//   ....[9]....
        /*00c4*/ 	.word	0x00002f40


	//   ....[10]....
        /*00c8*/ 	.word	0x00002f70


	//   ....[11]....
        /*00cc*/ 	.word	0x000039e0


	//   ....[12]....
        /*00d0*/ 	.word	0x00003c10


	//----- nvinfo : EIATTR_VRC_CTA_INIT_COUNT
	.align		4
.L_43:
        /*00d4*/ 	.byte	0x02, 0x4a
        /*00d6*/ 	.byte	0x80
	.zero		1


	//----- nvinfo : EIATTR_SYSCALL_OFFSETS
	.align		4
        /*00d8*/ 	.byte	0x04, 0x46
        /*00da*/ 	.short	(.L_45 - .L_44)


	//   ....[0]....
.L_44:
        /*00dc*/ 	.word	0x00005270


	//   ....[1]....
        /*00e0*/ 	.word	0x000053b0


	//   ....[2]....
        /*00e4*/ 	.word	0x00005bb0


	//   ....[3]....
        /*00e8*/ 	.word	0x00006940


	//----- nvinfo : EIATTR_MBARRIER_INSTR_OFFSETS
	.align		4
.L_45:
        /*00ec*/ 	.byte	0x04, 0x39
        /*00ee*/ 	.short	(.L_47 - .L_46)


	//   ....[0]....
.L_46:
        /*00f0*/ 	.word	0x000005b0
        /*00f4*/ 	.word	0x000000ff
        /*00f8*/ 	.word	0x00000000
        /*00fc*/ 	.short	0x0100
        /*00fe*/ 	.byte	0x05
	.zero		1


	//   ....[1]....
        /*0100*/ 	.word	0x000005c0
        /*0104*/ 	.word	0x000000ff
        /*0108*/ 	.word	0x00000040
        /*010c*/ 	.short	0x0100
        /*010e*/ 	.byte	0x05
	.zero		1


	//   ....[2]....
        /*0110*/ 	.word	0x000005d0
        /*0114*/ 	.word	0x000000ff
        /*0118*/ 	.word	0x00000008
        /*011c*/ 	.short	0x0100
        /*011e*/ 	.byte	0x05
	.zero		1


	//   ....[3]....
        /*0120*/ 	.word	0x000005e0
        /*0124*/ 	.word	0x000000ff
        /*0128*/ 	.word	0x00000048
        /*012c*/ 	.short	0x0100
        /*012e*/ 	.byte	0x05
	.zero		1


	//   ....[4]....
        /*0130*/ 	.word	0x000005f0
        /*0134*/ 	.word	0x000000ff
        /*0138*/ 	.word	0x00000010
        /*013c*/ 	.short	0x0100
        /*013e*/ 	.byte	0x05
	.zero		1


	//   ....[5]....
        /*0140*/ 	.word	0x00000600
        /*0144*/ 	.word	0x000000ff
        /*0148*/ 	.word	0x00000050
        /*014c*/ 	.short	0x0100
        /*014e*/ 	.byte	0x05
	.zero		1


	//   ....[6]....
        /*0150*/ 	.word	0x00000610
        /*0154*/ 	.word	0x000000ff
        /*0158*/ 	.word	0x00000018
        /*015c*/ 	.short	0x0100
        /*015e*/ 	.byte	0x05
	.zero		1


	//   ....[7]....
        /*0160*/ 	.word	0x00000620
        /*0164*/ 	.word	0x000000ff
        /*0168*/ 	.word	0x00000058
        /*016c*/ 	.short	0x0100
        /*016e*/ 	.byte	0x05
	.zero		1


	//   ....[8]....
        /*0170*/ 	.word	0x00000630
        /*0174*/ 	.word	0x000000ff
        /*0178*/ 	.word	0x00000020
        /*017c*/ 	.short	0x0100
        /*017e*/ 	.byte	0x05
	.zero		1


	//   ....[9]....
        /*0180*/ 	.word	0x00000640
        /*0184*/ 	.word	0x000000ff
        /*0188*/ 	.word	0x00000060
        /*018c*/ 	.short	0x0100
        /*018e*/ 	.byte	0x05
	.zero		1


	//   ....[10]....
        /*0190*/ 	.word	0x00000650
        /*0194*/ 	.word	0x000000ff
        /*0198*/ 	.word	0x00000028
        /*019c*/ 	.short	0x0100
        /*019e*/ 	.byte	0x05
	.zero		1


	//   ....[11]....
        /*01a0*/ 	.word	0x00000660
        /*01a4*/ 	.word	0x000000ff
        /*01a8*/ 	.word	0x00000068
        /*01ac*/ 	.short	0x0100
        /*01ae*/ 	.byte	0x05
	.zero		1


	//   ....[12]....
        /*01b0*/ 	.word	0x00000670
        /*01b4*/ 	.word	0x000000ff
        /*01b8*/ 	.word	0x00000030
        /*01bc*/ 	.short	0x0100
        /*01be*/ 	.byte	0x05
	.zero		1


	//   ....[13]....
        /*01c0*/ 	.word	0x00000680
        /*01c4*/ 	.word	0x000000ff
        /*01c8*/ 	.word	0x00000070
        /*01cc*/ 	.short	0x0100
        /*01ce*/ 	.byte	0x05
	.zero		1


	//   ....[14]....
        /*01d0*/ 	.word	0x00000690
        /*01d4*/ 	.word	0x000000ff
        /*01d8*/ 	.word	0x00000038
        /*01dc*/ 	.short	0x0100
        /*01de*/ 	.byte	0x05
	.zero		1


	//   ....[15]....
        /*01e0*/ 	.word	0x000006a0
        /*01e4*/ 	.word	0x000000ff
        /*01e8*/ 	.word	0x00000078
        /*01ec*/ 	.short	0x0100
        /*01ee*/ 	.byte	0x05
	.zero		1


	//   ....[16]....
        /*01f0*/ 	.word	0x000007d0
        /*01f4*/ 	.word	0x000000ff
        /*01f8*/ 	.word	0x00000080
        /*01fc*/ 	.short	0x0100
        /*01fe*/ 	.byte	0x07
	.zero		1


	//   ....[17]....
        /*0200*/ 	.word	0x000007e0
        /*0204*/ 	.word	0x000000ff
        /*0208*/ 	.word	0x00000090
        /*020c*/ 	.short	0x0100
        /*020e*/ 	.byte	0x07
	.zero		1


	//   ....[18]....
        /*0210*/ 	.word	0x000007f0
        /*0214*/ 	.word	0x000000ff
        /*0218*/ 	.word	0x00000088
        /*021c*/ 	.short	0x0100
        /*021e*/ 	.byte	0x07
	.zero		1


	//   ....[19]....
        /*0220*/ 	.word	0x00000800
        /*0224*/ 	.word	0x000000ff
        /*0228*/ 	.word	0x00000098
        /*022c*/ 	.short	0x0100
        /*022e*/ 	.byte	0x07
	.zero		1


	//   ....[20]....
        /*0230*/ 	.word	0x000008f0
        /*0234*/ 	.word	0x000000ff
        /*0238*/ 	.word	0x000000a0
        /*023c*/ 	.short	0x0100
        /*023e*/ 	.byte	0x05
	.zero		1


	//   ....[21]....
        /*0240*/ 	.word	0x00000900
        /*0244*/ 	.word	0x000000ff
        /*0248*/ 	.word	0x000000a8
        /*024c*/ 	.short	0x0100
        /*024e*/ 	.byte	0x05
	.zero		1


	//   ....[22]....
        /*0250*/ 	.word	0x00000a40
        /*0254*/ 	.word	0x000000ff
        /*0258*/ 	.word	0x000000b0
        /*025c*/ 	.short	0x0100
        /*025e*/ 	.byte	0x05
	.zero		1


	//   ....[23]....
        /*0260*/ 	.word	0x00000a50
        /*0264*/ 	.word	0x000000ff
        /*0268*/ 	.word	0x000000c0
        /*026c*/ 	.short	0x0100
        /*026e*/ 	.byte	0x05
	.zero		1


	//   ....[24]....
        /*0270*/ 	.word	0x00000a60
        /*0274*/ 	.word	0x000000ff
        /*0278*/ 	.word	0x000000b8
        /*027c*/ 	.short	0x0100
        /*027e*/ 	.byte	0x05
	.zero		1


	//   ....[25]....
        /*0280*/ 	.word	0x00000a70
        /*0284*/ 	.word	0x000000ff
        /*0288*/ 	.word	0x000000c8
        /*028c*/ 	.short	0x0100
        /*028e*/ 	.byte	0x05
	.zero		1


	//   ....[26]....
        /*0290*/ 	.word	0x00000ba0
        /*0294*/ 	.word	0x000000ff
        /*0298*/ 	.word	0x000000d0
        /*029c*/ 	.short	0x0100
        /*029e*/ 	.byte	0x07
	.zero		1


	//   ....[27]....
        /*02a0*/ 	.word	0x00000bb0
        /*02a4*/ 	.word	0x000000ff
        /*02a8*/ 	.word	0x000000f0
        /*02ac*/ 	.short	0x0100
        /*02ae*/ 	.byte	0x07
	.zero		1


	//   ....[28]....
        /*02b0*/ 	.word	0x00000bc0
        /*02b4*/ 	.word	0x000000ff
        /*02b8*/ 	.word	0x000000d8
        /*02bc*/ 	.short	0x0100
        /*02be*/ 	.byte	0x07
	.zero		1


	//   ....[29]....
        /*02c0*/ 	.word	0x00000bd0
        /*02c4*/ 	.word	0x000000ff
        /*02c8*/ 	.word	0x000000f8
        /*02cc*/ 	.short	0x0100
        /*02ce*/ 	.byte	0x07
	.zero		1


	//   ....[30]....
        /*02d0*/ 	.word	0x00000be0
        /*02d4*/ 	.word	0x000000ff
        /*02d8*/ 	.word	0x000000e0
        /*02dc*/ 	.short	0x0100
        /*02de*/ 	.byte	0x07
	.zero		1


	//   ....[31]....
        /*02e0*/ 	.word	0x00000bf0
        /*02e4*/ 	.word	0x000000ff
        /*02e8*/ 	.word	0x00000100
        /*02ec*/ 	.short	0x0100
        /*02ee*/ 	.byte	0x07
	.zero		1


	//   ....[32]....
        /*02f0*/ 	.word	0x00000c00
        /*02f4*/ 	.word	0x000000ff
        /*02f8*/ 	.word	0x000000e8
        /*02fc*/ 	.short	0x0100
        /*02fe*/ 	.byte	0x07
	.zero		1


	//   ....[33]....
        /*0300*/ 	.word	0x00000c10
        /*0304*/ 	.word	0x000000ff
        /*0308*/ 	.word	0x00000108
        /*030c*/ 	.short	0x0100
        /*030e*/ 	.byte	0x07
	.zero		1


	//   ....[34]....
        /*0310*/ 	.word	0x00000d00
        /*0314*/ 	.word	0x000000ff
        /*0318*/ 	.word	0x00000110
        /*031c*/ 	.short	0x0100
        /*031e*/ 	.byte	0x05
	.zero		1


	//   ....[35]....
        /*0320*/ 	.word	0x00000d10
        /*0324*/ 	.word	0x000000ff
        /*0328*/ 	.word	0x00000120
        /*032c*/ 	.short	0x0100
        /*032e*/ 	.byte	0x05
	.zero		1


	//   ....[36]....
        /*0330*/ 	.word	0x00000d20
        /*0334*/ 	.word	0x000000ff
        /*0338*/ 	.word	0x00000118
        /*033c*/ 	.short	0x0100
        /*033e*/ 	.byte	0x05
	.zero		1


	//   ....[37]....
        /*0340*/ 	.word	0x00000d30
        /*0344*/ 	.word	0x000000ff
        /*0348*/ 	.word	0x00000128
        /*034c*/ 	.short	0x0100
        /*034e*/ 	.byte	0x05
	.zero		1


	//   ....[38]....
        /*0350*/ 	.word	0x00001610
        /*0354*/ 	.word	0x00000003
        /*0358*/ 	.word	0x00000120
        /*035c*/ 	.short	0x010a
        /*035e*/ 	.byte	0xff
	.zero		1


	//   ....[39]....
        /*0360*/ 	.word	0x00001640
        /*0364*/ 	.word	0x00000003
        /*0368*/ 	.word	0x00000110
        /*036c*/ 	.short	0x0101
        /*036e*/ 	.byte	0xff
	.zero		1


	//   ....[40]....
        /*0370*/ 	.word	0x00001710
        /*0374*/ 	.word	0x000000ff
        /*0378*/ 	.word	0x00000040
        /*037c*/ 	.short	0x010a
        /*037e*/ 	.byte	0x08
	.zero		1


	//   ....[41]....
        /*0380*/ 	.word	0x000017b0
        /*0384*/ 	.word	0x000000ff
        /*0388*/ 	.word	0x00000040
        /*038c*/ 	.short	0x010a
        /*038e*/ 	.byte	0x21
	.zero		1


	//   ....[42]....
        /*0390*/ 	.word	0x00001900
        /*0394*/ 	.word	0x000000ff
        /*0398*/ 	.word	0x00000040
        /*039c*/ 	.short	0x010a
        /*039e*/ 	.byte	0x08
	.zero		1


	//   ....[43]....
        /*03a0*/ 	.word	0x00001a10
        /*03a4*/ 	.word	0x000000ff
        /*03a8*/ 	.word	0x000000a8
        /*03ac*/ 	.short	0x0101
        /*03ae*/ 	.byte	0x04
	.zero		1


	//   ....[44]....
        /*03b0*/ 	.word	0x00001a30
        /*03b4*/ 	.word	0x000000ff
        /*03b8*/ 	.word	0x00000040
        /*03bc*/ 	.short	0x010a
        /*03be*/ 	.byte	0x08
	.zero		1


	//   ....[45]....
        /*03c0*/ 	.word	0x00001ab0
        /*03c4*/ 	.word	0x000000ff
        /*03c8*/ 	.word	0x00000040
        /*03cc*/ 	.short	0x010a
        /*03ce*/ 	.byte	0x11
	.zero		1


	//   ....[46]....
        /*03d0*/ 	.word	0x00001c00
        /*03d4*/ 	.word	0x000000ff
        /*03d8*/ 	.word	0x00000040
        /*03dc*/ 	.short	0x010a
        /*03de*/ 	.byte	0x08
	.zero		1


	//   ....[47]....
        /*03e0*/ 	.word	0x00001d40
        /*03e4*/ 	.word	0x00000002
        /*03e8*/ 	.word	0x000000b0
        /*03ec*/ 	.short	0x010a
        /*03ee*/ 	.byte	0xff
	.zero		1


	//   ....[48]....
        /*03f0*/ 	.word	0x00001e00
        /*03f4*/ 	.word	0x00000002
        /*03f8*/ 	.word	0x00000000
        /*03fc*/ 	.short	0x0101
        /*03fe*/ 	.byte	0xff
	.zero		1


	//   ....[49]....
        /*0400*/ 	.word	0x00002360
        /*0404*/ 	.word	0x000000ff
        /*0408*/ 	.word	0x00000000
        /*040c*/ 	.short	0x010a
        /*040e*/ 	.byte	0x05
	.zero		1


	//   ....[50]....
        /*0410*/ 	.word	0x000023f0
        /*0414*/ 	.word	0x000000ff
        /*0418*/ 	.word	0x00000000
        /*041c*/ 	.short	0x010a
        /*041e*/ 	.byte	0x05
	.zero		1


	//   ....[51]....
        /*0420*/ 	.word	0x00002480
        /*0424*/ 	.word	0x000000ff
        /*0428*/ 	.word	0x00000000
        /*042c*/ 	.short	0x010a
        /*042e*/ 	.byte	0x05
	.zero		1


	//   ....[52]....
        /*0430*/ 	.word	0x00002510
        /*0434*/ 	.word	0x000000ff
        /*0438*/ 	.word	0x00000000
        /*043c*/ 	.short	0x010a
        /*043e*/ 	.byte	0x05
	.zero		1


	//   ....[53]....
        /*0440*/ 	.word	0x000025a0
        /*0444*/ 	.word	0x000000ff
        /*0448*/ 	.word	0x00000000
        /*044c*/ 	.short	0x010a
        /*044e*/ 	.byte	0x05
	.zero		1


	//   ....[54]....
        /*0450*/ 	.word	0x00002630
        /*0454*/ 	.word	0x000000ff
        /*0458*/ 	.word	0x00000000
        /*045c*/ 	.short	0x010a
        /*045e*/ 	.byte	0x05
	.zero		1


	//   ....[55]....
        /*0460*/ 	.word	0x000026c0
        /*0464*/ 	.word	0x000000ff
        /*0468*/ 	.word	0x00000000
        /*046c*/ 	.short	0x010a
        /*046e*/ 	.byte	0x05
	.zero		1


	//   ....[56]....
        /*0470*/ 	.word	0x00002760
        /*0474*/ 	.word	0x00000000
        /*0478*/ 	.word	0x00000000
        /*047c*/ 	.short	0x010a
        /*047e*/ 	.byte	0xff
	.zero		1


	//   ....[57]....
        /*0480*/ 	.word	0x00002880
        /*0484*/ 	.word	0x00000000
        /*0488*/ 	.word	0x00000110
        /*048c*/ 	.short	0x010a
        /*048e*/ 	.byte	0xff
	.zero		1


	//   ....[58]....
        /*0490*/ 	.word	0x000028e0
        /*0494*/ 	.word	0x00000004
        /*0498*/ 	.word	0x00000000
        /*049c*/ 	.short	0x0101
        /*049e*/ 	.byte	0xff
	.zero		1


	//   ....[59]....
        /*04a0*/ 	.word	0x00002900
        /*04a4*/ 	.word	0x000000ff
        /*04a8*/ 	.word	0x000000c0
        /*04ac*/ 	.short	0x010a
        /*04ae*/ 	.byte	0x05
	.zero		1


	//   ....[60]....
        /*04b0*/ 	.word	0x00002a20
        /*04b4*/ 	.word	0x00000000
        /*04b8*/ 	.word	0x000000b0
        /*04bc*/ 	.short	0x010a
        /*04be*/ 	.byte	0xff
	.zero		1


	//   ....[61]....
        /*04c0*/ 	.word	0x00002b30
        /*04c4*/ 	.word	0x00000000
        /*04c8*/ 	.word	0x00000000
        /*04cc*/ 	.short	0x0101
        /*04ce*/ 	.byte	0xff
	.zero		1


	//   ....[62]....
        /*04d0*/ 	.word	0x00002bc0
        /*04d4*/ 	.word	0x000000ff
        /*04d8*/ 	.word	0x000000c0
        /*04dc*/ 	.short	0x0106
        /*04de*/ 	.byte	0x05
	.zero		1


	//   ....[63]....
        /*04e0*/ 	.word	0x00002be0
        /*04e4*/ 	.word	0x000000ff
        /*04e8*/ 	.word	0x000000c0
        /*04ec*/ 	.short	0x010a
        /*04ee*/ 	.byte	0x05
	.zero		1


	//   ....[64]....
        /*04f0*/ 	.word	0x00002c70
        /*04f4*/ 	.word	0x000000ff
        /*04f8*/ 	.word	0x000000c0
        /*04fc*/ 	.short	0x0106
        /*04fe*/ 	.byte	0x04
	.zero		1


	//   ....[65]....
        /*0500*/ 	.word	0x00002cb0
        /*0504*/ 	.word	0x00000000
        /*0508*/ 	.word	0x000000c0
        /*050c*/ 	.short	0x010a
        /*050e*/ 	.byte	0xff
	.zero		1


	//   ....[66]....
        /*0510*/ 	.word	0x000031d0
        /*0514*/ 	.word	0x00000000
        /*0518*/ 	.word	0x000000b0
        /*051c*/ 	.short	0x010a
        /*051e*/ 	.byte	0xff
	.zero		1


	//   ....[67]....
        /*0520*/ 	.word	0x000032d0
        /*0524*/ 	.word	0x00000003
        /*0528*/ 	.word	0x00000000
        /*052c*/ 	.short	0x0101
        /*052e*/ 	.byte	0xff
	.zero		1


	//   ....[68]....
        /*0530*/ 	.word	0x000032e0
        /*0534*/ 	.word	0x000000ff
        /*0538*/ 	.word	0x00000000
        /*053c*/ 	.short	0x010a
        /*053e*/ 	.byte	0x06
	.zero		1


	//   ....[69]....
        /*0540*/ 	.word	0x00003360
        /*0544*/ 	.word	0x000000ff
        /*0548*/ 	.word	0x000000f0
        /*054c*/ 	.short	0x010a
        /*054e*/ 	.byte	0x07
	.zero		1


	//   ....[70]....
        /*0550*/ 	.word	0x00003440
        /*0554*/ 	.word	0x000000ff
        /*0558*/ 	.word	0x00000000
        /*055c*/ 	.short	0x010a
        /*055e*/ 	.byte	0x06
	.zero		1


	//   ....[71]....
        /*0560*/ 	.word	0x00003570
        /*0564*/ 	.word	0x000000ff
        /*0568*/ 	.word	0x00000000
        /*056c*/ 	.short	0x010a
        /*056e*/ 	.byte	0x1a
	.zero		1


	//   ....[72]....
        /*0570*/ 	.word	0x00003810
        /*0574*/ 	.word	0x000000ff
        /*0578*/ 	.word	0x00000000
        /*057c*/ 	.short	0x010a
        /*057e*/ 	.byte	0x06
	.zero		1


	//   ....[73]....
        /*0580*/ 	.word	0x000038a0
        /*0584*/ 	.word	0x000000ff
        /*0588*/ 	.word	0x00000000
        /*058c*/ 	.short	0x010a
        /*058e*/ 	.byte	0x06
	.zero		1


	//   ....[74]....
        /*0590*/ 	.word	0x00003930
        /*0594*/ 	.word	0x000000ff
        /*0598*/ 	.word	0x00000000
        /*059c*/ 	.short	0x010a
        /*059e*/ 	.byte	0x06
	.zero		1


	//   ....[75]....
        /*05a0*/ 	.word	0x000039c0
        /*05a4*/ 	.word	0x000000ff
        /*05a8*/ 	.word	0x00000000
        /*05ac*/ 	.short	0x010a
        /*05ae*/ 	.byte	0x07
	.zero		1


	//   ....[76]....
        /*05b0*/ 	.word	0x00003e20
        /*05b4*/ 	.word	0x00000000
        /*05b8*/ 	.word	0x000000b0
        /*05bc*/ 	.short	0x010a
        /*05be*/ 	.byte	0xff
	.zero		1


	//   ....[77]....
        /*05c0*/ 	.word	0x00003ee0
        /*05c4*/ 	.word	0x00000000
        /*05c8*/ 	.word	0x00000000
        /*05cc*/ 	.short	0x0101
        /*05ce*/ 	.byte	0xff
	.zero		1


	//   ....[78]....
        /*05d0*/ 	.word	0x00004200
        /*05d4*/ 	.word	0x000000ff
        /*05d8*/ 	.word	0x000000a8
        /*05dc*/ 	.short	0x010a
        /*05de*/ 	.byte	0x07
	.zero		1


	//   ....[79]....
        /*05e0*/ 	.word	0x000043f0
        /*05e4*/ 	.word	0x000000ff
        /*05e8*/ 	.word	0x00000090
        /*05ec*/ 	.short	0x010a
        /*05ee*/ 	.byte	0x07
	.zero		1


	//   ....[80]....
        /*05f0*/ 	.word	0x000045c0
        /*05f4*/ 	.word	0x000000ff
        /*05f8*/ 	.word	0x00000080
        /*05fc*/ 	.short	0x010b
        /*05fe*/ 	.byte	0x07
	.zero		1


	//   ....[81]....
        /*0600*/ 	.word	0x00004630
        /*0604*/ 	.word	0x000000ff
        /*0608*/ 	.word	0x00000000
        /*060c*/ 	.short	0x0101
        /*060e*/ 	.byte	0x08
	.zero		1


	//   ....[82]....
        /*0610*/ 	.word	0x00004660
        /*0614*/ 	.word	0x000000ff
        /*0618*/ 	.word	0x00000098
        /*061c*/ 	.short	0x010a
        /*061e*/ 	.byte	0x07
	.zero		1


	//   ....[83]....
        /*0620*/ 	.word	0x00004870
        /*0624*/ 	.word	0x000000ff
        /*0628*/ 	.word	0x00000088
        /*062c*/ 	.short	0x010b
        /*062e*/ 	.byte	0x07
	.zero		1


	//   ....[84]....
        /*0630*/ 	.word	0x00004890
        /*0634*/ 	.word	0x000000ff
        /*0638*/ 	.word	0x00000000
        /*063c*/ 	.short	0x0101
        /*063e*/ 	.byte	0x0d
	.zero		1


	//   ....[85]....
        /*0640*/ 	.word	0x000048c0
        /*0644*/ 	.word	0x000000ff
        /*0648*/ 	.word	0x00000090
        /*064c*/ 	.short	0x010a
        /*064e*/ 	.byte	0x07
	.zero		1


	//   ....[86]....
        /*0650*/ 	.word	0x00004900
        /*0654*/ 	.word	0x00000000
        /*0658*/ 	.word	0x00000098
        /*065c*/ 	.short	0x010a
        /*065e*/ 	.byte	0xff
	.zero		1


	//   ....[87]....
        /*0660*/ 	.word	0x00004c40
        /*0664*/ 	.word	0x00000000
        /*0668*/ 	.word	0x000000b0
        /*066c*/ 	.short	0x010a
        /*066e*/ 	.byte	0xff
	.zero		1


	//   ....[88]....
        /*0670*/ 	.word	0x00004d50
        /*0674*/ 	.word	0x00000000
        /*0678*/ 	.word	0x00000000
        /*067c*/ 	.short	0x0101
        /*067e*/ 	.byte	0xff
	.zero		1


	//   ....[89]....
        /*0680*/ 	.word	0x000057a0
        /*0684*/ 	.word	0x00000000
        /*0688*/ 	.word	0x00000080
        /*068c*/ 	.short	0x010a
        /*068e*/ 	.byte	0xff
	.zero		1


	//   ....[90]....
        /*0690*/ 	.word	0x00005810
        /*0694*/ 	.word	0x00000071
        /*0698*/ 	.word	0x000000d0
        /*069c*/ 	.short	0x010a
        /*069e*/ 	.byte	0xff
	.zero		1


	//   ....[91]....
        /*06a0*/ 	.word	0x000058f0
        /*06a4*/ 	.word	0x00000000
        /*06a8*/ 	.word	0x00000080
        /*06ac*/ 	.short	0x010a
        /*06ae*/ 	.byte	0xff
	.zero		1


	//   ....[92]....
        /*06b0*/ 	.word	0x00005a30
        /*06b4*/ 	.word	0x00000000
        /*06b8*/ 	.word	0x00000000
        /*06bc*/ 	.short	0x0101
        /*06be*/ 	.byte	0xff
	.zero		1


	//   ....[93]....
        /*06c0*/ 	.word	0x00005a90
        /*06c4*/ 	.word	0x00000071
        /*06c8*/ 	.word	0x000000d0
        /*06cc*/ 	.short	0x010a
        /*06ce*/ 	.byte	0xff
	.zero		1


	//   ....[94]....
        /*06d0*/ 	.word	0x000065e0
        /*06d4*/ 	.word	0x00000020
        /*06d8*/ 	.word	0x00000080
        /*06dc*/ 	.short	0x010a
        /*06de*/ 	.byte	0xff
	.zero		1


	//   ....[95]....
        /*06e0*/ 	.word	0x000066a0
        /*06e4*/ 	.word	0x00000020
        /*06e8*/ 	.word	0x00000080
        /*06ec*/ 	.short	0x010a
        /*06ee*/ 	.byte	0xff
	.zero		1


	//   ....[96]....
        /*06f0*/ 	.word	0x000067c0
        /*06f4*/ 	.word	0x00000003
        /*06f8*/ 	.word	0x00000000
        /*06fc*/ 	.short	0x0101
        /*06fe*/ 	.byte	0xff
	.zero		1


	//   ....[97]....
        /*0700*/ 	.word	0x00006c00
        /*0704*/ 	.word	0x000000ff
        /*0708*/ 	.word	0x00000000
        /*070c*/ 	.short	0x0101
        /*070e*/ 	.byte	0x05
	.zero		1


	//   ....[98]....
        /*0710*/ 	.word	0x00007440
        /*0714*/ 	.word	0x00000003
        /*0718*/ 	.word	0x00000120
        /*071c*/ 	.short	0x010a
        /*071e*/ 	.byte	0xff
	.zero		1


	//   ....[99]....
        /*0720*/ 	.word	0x000074a0
        /*0724*/ 	.word	0x00000002
        /*0728*/ 	.word	0x00000040
        /*072c*/ 	.short	0x010a
        /*072e*/ 	.byte	0xff
	.zero		1


	//   ....[100]....
        /*0730*/ 	.word	0x00007500
        /*0734*/ 	.word	0x00000002
        /*0738*/ 	.word	0x00000040
        /*073c*/ 	.short	0x010a
        /*073e*/ 	.byte	0xff
	.zero		1


	//   ....[101]....
        /*0740*/ 	.word	0x00007550
        /*0744*/ 	.word	0x00000002
        /*0748*/ 	.word	0x000000b0
        /*074c*/ 	.short	0x010a
        /*074e*/ 	.byte	0xff
	.zero		1


	//   ....[102]....
        /*0750*/ 	.word	0x000075b0
        /*0754*/ 	.word	0x00000000
        /*0758*/ 	.word	0x00000000
        /*075c*/ 	.short	0x010a
        /*075e*/ 	.byte	0xff
	.zero		1


	//   ....[103]....
        /*0760*/ 	.word	0x00007610
        /*0764*/ 	.word	0x00000000
        /*0768*/ 	.word	0x00000000
        /*076c*/ 	.short	0x010a
        /*076e*/ 	.byte	0xff
	.zero		1


	//   ....[104]....
        /*0770*/ 	.word	0x00007670
        /*0774*/ 	.word	0x00000000
        /*0778*/ 	.word	0x00000000
        /*077c*/ 	.short	0x010a
        /*077e*/ 	.byte	0xff
	.zero		1


	//   ....[105]....
        /*0780*/ 	.word	0x000076d0
        /*0784*/ 	.word	0x00000000
        /*0788*/ 	.word	0x00000000
        /*078c*/ 	.short	0x010a
        /*078e*/ 	.byte	0xff
	.zero		1


	//   ....[106]....
        /*0790*/ 	.word	0x00007730
        /*0794*/ 	.word	0x00000000
        /*0798*/ 	.word	0x00000000
        /*079c*/ 	.short	0x010a
        /*079e*/ 	.byte	0xff
	.zero		1


	//   ....[107]....
        /*07a0*/ 	.word	0x00007790
        /*07a4*/ 	.word	0x00000000
        /*07a8*/ 	.word	0x00000000
        /*07ac*/ 	.short	0x010a
        /*07ae*/ 	.byte	0xff
	.zero		1


	//   ....[108]....
        /*07b0*/ 	.word	0x000077f0
        /*07b4*/ 	.word	0x00000000
        /*07b8*/ 	.word	0x00000000
        /*07bc*/ 	.short	0x010a
        /*07be*/ 	.byte	0xff
	.zero		1


	//   ....[109]....
        /*07c0*/ 	.word	0x00007840
        /*07c4*/ 	.word	0x00000000
        /*07c8*/ 	.word	0x00000110
        /*07cc*/ 	.short	0x010a
        /*07ce*/ 	.byte	0xff
	.zero		1


	//   ....[110]....
        /*07d0*/ 	.word	0x000078a0
        /*07d4*/ 	.word	0x00000000
        /*07d8*/ 	.word	0x000000c0
        /*07dc*/ 	.short	0x010a
        /*07de*/ 	.byte	0xff
	.zero		1


	//   ....[111]....
        /*07e0*/ 	.word	0x000078f0
        /*07e4*/ 	.word	0x00000000
        /*07e8*/ 	.word	0x000000b0
        /*07ec*/ 	.short	0x010a
        /*07ee*/ 	.byte	0xff
	.zero		1


	//   ....[112]....
        /*07f0*/ 	.word	0x00007950
        /*07f4*/ 	.word	0x00000000
        /*07f8*/ 	.word	0x000000c0
        /*07fc*/ 	.short	0x010a
        /*07fe*/ 	.byte	0xff
	.zero		1


	//   ....[113]....
        /*0800*/ 	.word	0x000079a0
        /*0804*/ 	.word	0x00000000
        /*0808*/ 	.word	0x000000b0
        /*080c*/ 	.short	0x010a
        /*080e*/ 	.byte	0xff
	.zero		1


	//   ....[114]....
        /*0810*/ 	.word	0x00007a00
        /*0814*/ 	.word	0x00000003
        /*0818*/ 	.word	0x000000f0
        /*081c*/ 	.short	0x010a
        /*081e*/ 	.byte	0xff
	.zero		1


	//   ....[115]....
        /*0820*/ 	.word	0x00007a60
        /*0824*/ 	.word	0x00000000
        /*0828*/ 	.word	0x00000000
        /*082c*/ 	.short	0x010a
        /*082e*/ 	.byte	0xff
	.zero		1


	//   ....[116]....
        /*0830*/ 	.word	0x00007ac0
        /*0834*/ 	.word	0x00000000
        /*0838*/ 	.word	0x00000000
        /*083c*/ 	.short	0x010a
        /*083e*/ 	.byte	0xff
	.zero		1


	//   ....[117]....
        /*0840*/ 	.word	0x00007b20
        /*0844*/ 	.word	0x00000000
        /*0848*/ 	.word	0x00000000
        /*084c*/ 	.short	0x010a
        /*084e*/ 	.byte	0xff
	.zero		1


	//   ....[118]....
        /*0850*/ 	.word	0x00007b80
        /*0854*/ 	.word	0x00000000
        /*0858*/ 	.word	0x00000000
        /*085c*/ 	.short	0x010a
        /*085e*/ 	.byte	0xff
	.zero		1


	//   ....[119]....
        /*0860*/ 	.word	0x00007be0
        /*0864*/ 	.word	0x00000000
        /*0868*/ 	.word	0x00000000
        /*086c*/ 	.short	0x010a
        /*086e*/ 	.byte	0xff
	.zero		1


	//   ....[120]....
        /*0870*/ 	.word	0x00007c30
        /*0874*/ 	.word	0x00000000
        /*0878*/ 	.word	0x000000b0
        /*087c*/ 	.short	0x010a
        /*087e*/ 	.byte	0xff
	.zero		1


	//   ....[121]....
        /*0880*/ 	.word	0x00007c90
        /*0884*/ 	.word	0x00000000
        /*0888*/ 	.word	0x000000a8
        /*088c*/ 	.short	0x010a
        /*088e*/ 	.byte	0xff
	.zero		1


	//   ....[122]....
        /*0890*/ 	.word	0x00007cf0
        /*0894*/ 	.word	0x00000003
        /*0898*/ 	.word	0x00000090
        /*089c*/ 	.short	0x010a
        /*089e*/ 	.byte	0xff
	.zero		1


	//   ....[123]....
        /*08a0*/ 	.word	0x00007d50
        /*08a4*/ 	.word	0x00000003
        /*08a8*/ 	.word	0x00000098
        /*08ac*/ 	.short	0x010a
        /*08ae*/ 	.byte	0xff
	.zero		1


	//   ....[124]....
        /*08b0*/ 	.word	0x00007db0
        /*08b4*/ 	.word	0x00000000
        /*08b8*/ 	.word	0x00000090
        /*08bc*/ 	.short	0x010a
        /*08be*/ 	.byte	0xff
	.zero		1


	//   ....[125]....
        /*08c0*/ 	.word	0x00007e00
        /*08c4*/ 	.word	0x00000000
        /*08c8*/ 	.word	0x000000b0
        /*08cc*/ 	.short	0x010a
        /*08ce*/ 	.byte	0xff
	.zero		1


	//   ....[126]....
        /*08d0*/ 	.word	0x00007e50
        /*08d4*/ 	.word	0x00000000
        /*08d8*/ 	.word	0x00000080
        /*08dc*/ 	.short	0x010a
        /*08de*/ 	.byte	0xff
	.zero		1


	//   ....[127]....
        /*08e0*/ 	.word	0x00007ea0
        /*08e4*/ 	.word	0x00000071
        /*08e8*/ 	.word	0x000000d0
        /*08ec*/ 	.short	0x010a
        /*08ee*/ 	.byte	0xff
	.zero		1


	//   ....[128]....
        /*08f0*/ 	.word	0x00007ef0
        /*08f4*/ 	.word	0x00000020
        /*08f8*/ 	.word	0x00000080
        /*08fc*/ 	.short	0x010a
        /*08fe*/ 	.byte	0xff
	.zero		1


	//----- nvinfo : EIATTR_NUM_MBARRIERS
	.align		4
.L_47:
        /*0900*/ 	.byte	0x03, 0x38
        /*0902*/ 	.short	0x0026


	//----- nvinfo : EIATTR_EXIT_INSTR_OFFSETS
	.align		4
        /*0904*/ 	.byte	0x04, 0x1c
        /*0906*/ 	.short	(.L_49 - .L_48)


	//   ....[0]....
.L_48:
        /*0908*/ 	.word	0x00002790


	//   ....[1]....
        /*090c*/ 	.word	0x00002c80


	//   ....[2]....
        /*0910*/ 	.word	0x00002ce0


	//   ....[3]....
        /*0914*/ 	.word	0x00003c20


	//   ....[4]....
        /*0918*/ 	.word	0x00004930


	//   ....[5]....
        /*091c*/ 	.word	0x00004970


	//   ....[6]....
        /*0920*/ 	.word	0x00007430


	//----- nvinfo : EIATTR_MAX_THREADS
	.align		4
.L_49:
        /*0924*/ 	.byte	0x04, 0x05
        /*0926*/ 	.short	(.L_51 - .L_50)
.L_50:
        /*0928*/ 	.word	0x00000100
        /*092c*/ 	.word	0x00000001
        /*0930*/ 	.word	0x00000001


	//----- nvinfo : EIATTR_CRS_STACK_SIZE
	.align		4
.L_51:
        /*0934*/ 	.byte	0x04, 0x1e
        /*0936*/ 	.short	(.L_53 - .L_52)
.L_52:
        /*0938*/ 	.word	0x00000000


	//----- nvinfo : EIATTR_CBANK_PARAM_SIZE
	.align		4
.L_53:
        /*093c*/ 	.byte	0x03, 0x19
        /*093e*/ 	.short	0x0800


	//----- nvinfo : EIATTR_PARAM_CBANK
	.align		4
        /*0940*/ 	.byte	0x04, 0x0a
        /*0942*/ 	.short	(.L_55 - .L_54)
	.align		4
.L_54:
        /*0944*/ 	.word	index@(.nv.constant0._ZN7cutlass13device_kernelINS_4gemm6kernel13GemmUniversalIN4cute5tupleIJiiiiEEENS1_10collective13CollectiveMmaINS1_35MainloopSm100TmaUmmaWarpSpecializedILi8ELi2ELi4ENS5_IJNS4_1CILi1EEESB_SB_EEEEENS5_IJNSA_ILi64EEENSA_ILi128EEESF_EEENS_12float_e4m3_tENS5_IJSB_llEEESH_SI_NS4_8TiledMMAINS4_8MMA_AtomIJNS4_10MMA_TraitsINS4_19SM100_MMA_F8F6F4_SSEJSH_SH_fSE_SF_NS4_17integral_constantINS4_4UMMA5MajorELSP_1EEESQ_NSN_INSO_7ScaleInELSR_0EEESS_EEEEEENS4_6LayoutISC_NS5_IJNSA_ILi0EEESW_SW_EEEEENS5_IJNS4_10UnderscoreESZ_SZ_EEEEENS4_13SM90_TMA_LOADENS4_14ComposedLayoutINS4_7SwizzleILi2ELi4ELi3EEENS4_18smem_ptr_flag_bitsILi8EEENSV_INS5_IJSE_NSA_ILi8EEEEEENS5_IJSB_SE_EEEEEEEvNS4_8identityES12_NS13_INS14_ILi3ELi4ELi3EEES17_NSV_INS5_IJSF_S18_EEENS5_IJSB_SF_EEEEEEEvS1D_EENS_8epilogue10collective18CollectiveEpilogueINS1K_23Sm100TmaWarpSpecializedILi2ELi2ELi32ELb0ELb0EEEJSG_NS5_IJNSV_ISE_SB_EES1P_EEESH_NS5_IJlSB_lEEESH_S1R_NS1K_6fusion15FusionCallbacksIS1O_NS1S_17LinearCombinationISH_fSH_fLNS_15FloatRoundStyleE2EEESG_S1Q_JEEENS4_5SM1004TMEM4LOAD26SM100_TMEM_LOAD_16dp32b32xES12_NS13_IS15_S17_NSV_INS5_IJS18_SE_EEENS5_IJSE_SB_EEEEEEENS4_39AutoVectorizingCopyWithAssumedAlignmentILi128EEENS4_14SM90_TMA_STOREES25_S27_S27_EEEvvEEEEvNT_6ParamsE)
        /*0948*/ 	.short	0x0380
        /*094a*/ 	.short	0x0800


	//----- nvinfo : EIATTR_SW_WAR
	.align		4
.L_55:
        /*094c*/ 	.byte	0x04, 0x36
        /*094e*/ 	.short	(.L_57 - .L_56)
.L_56:
        /*0950*/ 	.word	0x00000008
.L_57:


//--------------------- .nv.callgraph             --------------------------
	.section	.nv.callgraph,"",@"SHT_CUDA_CALLGRAPH"
	.align	4
	.sectionentsize	8
	.align		4
        /*0000*/ 	.word	0x00000000
	.align		4
        /*0004*/ 	.word	0xffffffff
	.align		4
        /*0008*/ 	.word	index@(_ZN7cutlass13device_kernelINS_4gemm6kernel13GemmUniversalIN4cute5tupleIJiiiiEEENS1_10collective13CollectiveMmaINS1_35MainloopSm100TmaUmmaWarpSpecializedILi8ELi2ELi4ENS5_IJNS4_1CILi1EEESB_SB_EEEEENS5_IJNSA_ILi64EEENSA_ILi128EEESF_EEENS_12float_e4m3_tENS5_IJSB_llEEESH_SI_NS4_8TiledMMAINS4_8MMA_AtomIJNS4_10MMA_TraitsINS4_19SM100_MMA_F8F6F4_SSEJSH_SH_fSE_SF_NS4_17integral_constantINS4_4UMMA5MajorELSP_1EEESQ_NSN_INSO_7ScaleInELSR_0EEESS_EEEEEENS4_6LayoutISC_NS5_IJNSA_ILi0EEESW_SW_EEEEENS5_IJNS4_10UnderscoreESZ_SZ_EEEEENS4_13SM90_TMA_LOADENS4_14ComposedLayoutINS4_7SwizzleILi2ELi4ELi3EEENS4_18smem_ptr_flag_bitsILi8EEENSV_INS5_IJSE_NSA_ILi8EEEEEENS5_IJSB_SE_EEEEEEEvNS4_8identityES12_NS13_INS14_ILi3ELi4ELi3EEES17_NSV_INS5_IJSF_S18_EEENS5_IJSB_SF_EEEEEEEvS1D_EENS_8epilogue10collective18CollectiveEpilogueINS1K_23Sm100TmaWarpSpecializedILi2ELi2ELi32ELb0ELb0EEEJSG_NS5_IJNSV_ISE_SB_EES1P_EEESH_NS5_IJlSB_lEEESH_S1R_NS1K_6fusion15FusionCallbacksIS1O_NS1S_17LinearCombinationISH_fSH_fLNS_15FloatRoundStyleE2EEESG_S1Q_JEEENS4_5SM1004TMEM4LOAD26SM100_TMEM_LOAD_16dp32b32xES12_NS13_IS15_S17_NSV_INS5_IJS18_SE_EEENS5_IJSE_SB_EEEEEEENS4_39AutoVectorizingCopyWithAssumedAlignmentILi128EEENS4_14SM90_TMA_STOREES25_S27_S27_EEEvvEEEEvNT_6ParamsE)
	.align		4
        /*000c*/ 	.word	index@(__assertfail)
	.align		4
        /*0010*/ 	.word	0x00000000
	.align		4
        /*0014*/ 	.word	0xfffffffe
	.align		4
        /*0018*/ 	.word	0x00000000
	.align		4
        /*001c*/ 	.word	0xfffffffd
	.align		4
        /*0020*/ 	.word	0x00000000
	.align		4
        /*0024*/ 	.word	0xfffffffc


//--------------------- .nv.constant4             --------------------------
	.section	.nv.constant4,"a",@progbits
	.align	8
	.align		8
.nv.constant4:
        /*0000*/ 	.dword	__assertfail
	.align		8
        /*0008*/ 	.dword	__unnamed_1
	.align		8
        /*0010*/ 	.dword	__unnamed_2
	.align		8
        /*0018*/ 	.dword	_ZN40_INTERNAL_b73f06ec_4_k_cu_1db55ae3_308564cuda3std3__45__cpo5beginE
	.align		8
        /*0020*/ 	.dword	_ZN40_INTERNAL_b73f06ec_4_k_cu_1db55ae3_308564cuda3std3__45__cpo3endE
	.align		8
        /*0028*/ 	.dword	_ZN40_INTERNAL_b73f06ec_4_k_cu_1db55ae3_308564cuda3std3__45__cpo6cbeginE
	.align		8
        /*0030*/ 	.dword	_ZN40_INTERNAL_b73f06ec_4_k_cu_1db55ae3_308564cuda3std3__45__cpo4cendE
	.align		8
        /*0038*/ 	.dword	_ZN40_INTERNAL_b73f06ec_4_k_cu_1db55ae3_308564cuda3std3__442_GLOBAL__N__b73f06ec_4_k_cu_1db55ae3_308566ignoreE
	.align		8
        /*0040*/ 	.dword	_ZN40_INTERNAL_b73f06ec_4_k_cu_1db55ae3_308564cuda3std3__419piecewise_constructE
	.align		8
        /*0048*/ 	.dword	_ZN40_INTERNAL_b73f06ec_4_k_cu_1db55ae3_308564cuda3std3__48in_placeE
	.align		8
        /*0050*/ 	.dword	_ZN40_INTERNAL_b73f06ec_4_k_cu_1db55ae3_308564cuda3std6ranges3__45__cpo4swapE
	.align		8
        /*0058*/ 	.dword	_ZN40_INTERNAL_b73f06ec_4_k_cu_1db55ae3_308564cuda3std6ranges3__45__cpo9iter_moveE
	.align		8
        /*0060*/ 	.dword	_ZN40_INTERNAL_b73f06ec_4_k_cu_1db55ae3_308564cute7productE
	.align		8
        /*0068*/ 	.dword	_ZN40_INTERNAL_b73f06ec_4_k_cu_1db55ae3_308564cute1_E
	.align		8
        /*0070*/ 	.dword	$str$25
	.align		8
        /*0078*/ 	.dword	$str$26
	.align		8
        /*0080*/ 	.dword	$str$27
	.align		8
        /*0088*/ 	.dword	$str$28


//--------------------- .text._ZN7cutlass13device_kernelINS_4gemm6kernel13GemmUniversalIN4cute5tupleIJiiiiEEENS1_10collective13CollectiveMmaINS1_35MainloopSm100TmaUmmaWarpSpecializedILi8ELi2ELi4ENS5_IJNS4_1CILi1EEESB_SB_EEEEENS5_IJNSA_ILi64EEENSA_ILi128EEESF_EEENS_12float_e4m3_tENS5_IJSB_llEEESH_SI_NS4_8TiledMMAINS4_8MMA_AtomIJNS4_10MMA_TraitsINS4_19SM100_MMA_F8F6F4_SSEJSH_SH_fSE_SF_NS4_17integral_constantINS4_4UMMA5MajorELSP_1EEESQ_NSN_INSO_7ScaleInELSR_0EEESS_EEEEEENS4_6LayoutISC_NS5_IJNSA_ILi0EEESW_SW_EEEEENS5_IJNS4_10UnderscoreESZ_SZ_EEEEENS4_13SM90_TMA_LOADENS4_14ComposedLayoutINS4_7SwizzleILi2ELi4ELi3EEENS4_18smem_ptr_flag_bitsILi8EEENSV_INS5_IJSE_NSA_ILi8EEEEEENS5_IJSB_SE_EEEEEEEvNS4_8identityES12_NS13_INS14_ILi3ELi4ELi3EEES17_NSV_INS5_IJSF_S18_EEENS5_IJSB_SF_EEEEEEEvS1D_EENS_8epilogue10collective18CollectiveEpilogueINS1K_23Sm100TmaWarpSpecializedILi2ELi2ELi32ELb0ELb0EEEJSG_NS5_IJNSV_ISE_SB_EES1P_EEESH_NS5_IJlSB_lEEESH_S1R_NS1K_6fusion15FusionCallbacksIS1O_NS1S_17LinearCombinationISH_fSH_fLNS_15FloatRoundStyleE2EEESG_S1Q_JEEENS4_5SM1004TMEM4LOAD26SM100_TMEM_LOAD_16dp32b32xES12_NS13_IS15_S17_NSV_INS5_IJS18_SE_EEENS5_IJSE_SB_EEEEEEENS4_39AutoVectorizingCopyWithAssumedAlignmentILi128EEENS4_14SM90_TMA_STOREES25_S27_S27_EEEvvEEEEvNT_6ParamsE --------------------------
	.section	.text._ZN7cutlass13device_kernelINS_4gemm6kernel13GemmUniversalIN4cute5tupleIJiiiiEEENS1_10collective13CollectiveMmaINS1_35MainloopSm100TmaUmmaWarpSpecializedILi8ELi2ELi4ENS5_IJNS4_1CILi1EEESB_SB_EEEEENS5_IJNSA_ILi64EEENSA_ILi128EEESF_EEENS_12float_e4m3_tENS5_IJSB_llEEESH_SI_NS4_8TiledMMAINS4_8MMA_AtomIJNS4_10MMA_TraitsINS4_19SM100_MMA_F8F6F4_SSEJSH_SH_fSE_SF_NS4_17integral_constantINS4_4UMMA5MajorELSP_1EEESQ_NSN_INSO_7ScaleInELSR_0EEESS_EEEEEENS4_6LayoutISC_NS5_IJNSA_ILi0EEESW_SW_EEEEENS5_IJNS4_10UnderscoreESZ_SZ_EEEEENS4_13SM90_TMA_LOADENS4_14ComposedLayoutINS4_7SwizzleILi2ELi4ELi3EEENS4_18smem_ptr_flag_bitsILi8EEENSV_INS5_IJSE_NSA_ILi8EEEEEENS5_IJSB_SE_EEEEEEEvNS4_8identityES12_NS13_INS14_ILi3ELi4ELi3EEES17_NSV_INS5_IJSF_S18_EEENS5_IJSB_SF_EEEEEEEvS1D_EENS_8epilogue10collective18CollectiveEpilogueINS1K_23Sm100TmaWarpSpecializedILi2ELi2ELi32ELb0ELb0EEEJSG_NS5_IJNSV_ISE_SB_EES1P_EEESH_NS5_IJlSB_lEEESH_S1R_NS1K_6fusion15FusionCallbacksIS1O_NS1S_17LinearCombinationISH_fSH_fLNS_15FloatRoundStyleE2EEESG_S1Q_JEEENS4_5SM1004TMEM4LOAD26SM100_TMEM_LOAD_16dp32b32xES12_NS13_IS15_S17_NSV_INS5_IJS18_SE_EEENS5_IJSE_SB_EEEEEEENS4_39AutoVectorizingCopyWithAssumedAlignmentILi128EEENS4_14SM90_TMA_STOREES25_S27_S27_EEEvvEEEEvNT_6ParamsE,"ax",@progbits
	.align	128
.text._ZN7cutlass13device_kernelINS_4gemm6kernel13GemmUniversalIN4cute5tupleIJiiiiEEENS1_10collective13CollectiveMmaINS1_35MainloopSm100TmaUmmaWarpSpecializedILi8ELi2ELi4ENS5_IJNS4_1CILi1EEESB_SB_EEEEENS5_IJNSA_ILi64EEENSA_ILi128EEESF_EEENS_12float_e4m3_tENS5_IJSB_llEEESH_SI_NS4_8TiledMMAINS4_8MMA_AtomIJNS4_10MMA_TraitsINS4_19SM100_MMA_F8F6F4_SSEJSH_SH_fSE_SF_NS4_17integral_constantINS4_4UMMA5MajorELSP_1EEESQ_NSN_INSO_7ScaleInELSR_0EEESS_EEEEEENS4_6LayoutISC_NS5_IJNSA_ILi0EEESW_SW_EEEEENS5_IJNS4_10UnderscoreESZ_SZ_EEEEENS4_13SM90_TMA_LOADENS4_14ComposedLayoutINS4_7SwizzleILi2ELi4ELi3EEENS4_18smem_ptr_flag_bitsILi8EEENSV_INS5_IJSE_NSA_ILi8EEEEEENS5_IJSB_SE_EEEEEEEvNS4_8identityES12_NS13_INS14_ILi3ELi4ELi3EEES17_NSV_INS5_IJSF_S18_EEENS5_IJSB_SF_EEEEEEEvS1D_EENS_8epilogue10collective18CollectiveEpilogueINS1K_23Sm100TmaWarpSpecializedILi2ELi2ELi32ELb0ELb0EEEJSG_NS5_IJNSV_ISE_SB_EES1P_EEESH_NS5_IJlSB_lEEESH_S1R_NS1K_6fusion15FusionCallbacksIS1O_NS1S_17LinearCombinationISH_fSH_fLNS_15FloatRoundStyleE2EEESG_S1Q_JEEENS4_5SM1004TMEM4LOAD26SM100_TMEM_LOAD_16dp32b32xES12_NS13_IS15_S17_NSV_INS5_IJS18_SE_EEENS5_IJSE_SB_EEEEEEENS4_39AutoVectorizingCopyWithAssumedAlignmentILi128EEENS4_14SM90_TMA_STOREES25_S27_S27_EEEvvEEEEvNT_6ParamsE:
        .type           _ZN7cutlass13device_kernelINS_4gemm6kernel13GemmUniversalIN4cute5tupleIJiiiiEEENS1_10collective13CollectiveMmaINS1_35MainloopSm100TmaUmmaWarpSpecializedILi8ELi2ELi4ENS5_IJNS4_1CILi1EEESB_SB_EEEEENS5_IJNSA_ILi64EEENSA_ILi128EEESF_EEENS_12float_e4m3_tENS5_IJSB_llEEESH_SI_NS4_8TiledMMAINS4_8MMA_AtomIJNS4_10MMA_TraitsINS4_19SM100_MMA_F8F6F4_SSEJSH_SH_fSE_SF_NS4_17integral_constantINS4_4UMMA5MajorELSP_1EEESQ_NSN_INSO_7ScaleInELSR_0EEESS_EEEEEENS4_6LayoutISC_NS5_IJNSA_ILi0EEESW_SW_EEEEENS5_IJNS4_10UnderscoreESZ_SZ_EEEEENS4_13SM90_TMA_LOADENS4_14ComposedLayoutINS4_7SwizzleILi2ELi4ELi3EEENS4_18smem_ptr_flag_bitsILi8EEENSV_INS5_IJSE_NSA_ILi8EEEEEENS5_IJSB_SE_EEEEEEEvNS4_8identityES12_NS13_INS14_ILi3ELi4ELi3EEES17_NSV_INS5_IJSF_S18_EEENS5_IJSB_SF_EEEEEEEvS1D_EENS_8epilogue10collective18CollectiveEpilogueINS1K_23Sm100TmaWarpSpecializedILi2ELi2ELi32ELb0ELb0EEEJSG_NS5_IJNSV_ISE_SB_EES1P_EEESH_NS5_IJlSB_lEEESH_S1R_NS1K_6fusion15FusionCallbacksIS1O_NS1S_17LinearCombinationISH_fSH_fLNS_15FloatRoundStyleE2EEESG_S1Q_JEEENS4_5SM1004TMEM4LOAD26SM100_TMEM_LOAD_16dp32b32xES12_NS13_IS15_S17_NSV_INS5_IJS18_SE_EEENS5_IJSE_SB_EEEEEEENS4_39AutoVectorizingCopyWithAssumedAlignmentILi128EEENS4_14SM90_TMA_STOREES25_S27_S27_EEEvvEEEEvNT_6ParamsE,@function
        .size           _ZN7cutlass13device_kernelINS_4gemm6kernel13GemmUniversalIN4cute5tupleIJiiiiEEENS1_10collective13CollectiveMmaINS1_35MainloopSm100TmaUmmaWarpSpecializedILi8ELi2ELi4ENS5_IJNS4_1CILi1EEESB_SB_EEEEENS5_IJNSA_ILi64EEENSA_ILi128EEESF_EEENS_12float_e4m3_tENS5_IJSB_llEEESH_SI_NS4_8TiledMMAINS4_8MMA_AtomIJNS4_10MMA_TraitsINS4_19SM100_MMA_F8F6F4_SSEJSH_SH_fSE_SF_NS4_17integral_constantINS4_4UMMA5MajorELSP_1EEESQ_NSN_INSO_7ScaleInELSR_0EEESS_EEEEEENS4_6LayoutISC_NS5_IJNSA_ILi0EEESW_SW_EEEEENS5_IJNS4_10UnderscoreESZ_SZ_EEEEENS4_13SM90_TMA_LOADENS4_14ComposedLayoutINS4_7SwizzleILi2ELi4ELi3EEENS4_18smem_ptr_flag_bitsILi8EEENSV_INS5_IJSE_NSA_ILi8EEEEEENS5_IJSB_SE_EEEEEEEvNS4_8identityES12_NS13_INS14_ILi3ELi4ELi3EEES17_NSV_INS5_IJSF_S18_EEENS5_IJSB_SF_EEEEEEEvS1D_EENS_8epilogue10collective18CollectiveEpilogueINS1K_23Sm100TmaWarpSpecializedILi2ELi2ELi32ELb0ELb0EEEJSG_NS5_IJNSV_ISE_SB_EES1P_EEESH_NS5_IJlSB_lEEESH_S1R_NS1K_6fusion15FusionCallbacksIS1O_NS1S_17LinearCombinationISH_fSH_fLNS_15FloatRoundStyleE2EEESG_S1Q_JEEENS4_5SM1004TMEM4LOAD26SM100_TMEM_LOAD_16dp32b32xES12_NS13_IS15_S17_NSV_INS5_IJS18_SE_EEENS5_IJSE_SB_EEEEEEENS4_39AutoVectorizingCopyWithAssumedAlignmentILi128EEENS4_14SM90_TMA_STOREES25_S27_S27_EEEvvEEEEvNT_6ParamsE,(.L_x_154 - _ZN7cutlass13device_kernelINS_4gemm6kernel13GemmUniversalIN4cute5tupleIJiiiiEEENS1_10collective13CollectiveMmaINS1_35MainloopSm100TmaUmmaWarpSpecializedILi8ELi2ELi4ENS5_IJNS4_1CILi1EEESB_SB_EEEEENS5_IJNSA_ILi64EEENSA_ILi128EEESF_EEENS_12float_e4m3_tENS5_IJSB_llEEESH_SI_NS4_8TiledMMAINS4_8MMA_AtomIJNS4_10MMA_TraitsINS4_19SM100_MMA_F8F6F4_SSEJSH_SH_fSE_SF_NS4_17integral_constantINS4_4UMMA5MajorELSP_1EEESQ_NSN_INSO_7ScaleInELSR_0EEESS_EEEEEENS4_6LayoutISC_NS5_IJNSA_ILi0EEESW_SW_EEEEENS5_IJNS4_10UnderscoreESZ_SZ_EEEEENS4_13SM90_TMA_LOADENS4_14ComposedLayoutINS4_7SwizzleILi2ELi4ELi3EEENS4_18smem_ptr_flag_bitsILi8EEENSV_INS5_IJSE_NSA_ILi8EEEEEENS5_IJSB_SE_EEEEEEEvNS4_8identityES12_NS13_INS14_ILi3ELi4ELi3EEES17_NSV_INS5_IJSF_S18_EEENS5_IJSB_SF_EEEEEEEvS1D_EENS_8epilogue10collective18CollectiveEpilogueINS1K_23Sm100TmaWarpSpecializedILi2ELi2ELi32ELb0ELb0EEEJSG_NS5_IJNSV_ISE_SB_EES1P_EEESH_NS5_IJlSB_lEEESH_S1R_NS1K_6fusion15FusionCallbacksIS1O_NS1S_17LinearCombinationISH_fSH_fLNS_15FloatRoundStyleE2EEESG_S1Q_JEEENS4_5SM1004TMEM4LOAD26SM100_TMEM_LOAD_16dp32b32xES12_NS13_IS15_S17_NSV_INS5_IJS18_SE_EEENS5_IJSE_SB_EEEEEEENS4_39AutoVectorizingCopyWithAssumedAlignmentILi128EEENS4_14SM90_TMA_STOREES25_S27_S27_EEEvvEEEEvNT_6ParamsE)
        .other          _ZN7cutlass13device_kernelINS_4gemm6kernel13GemmUniversalIN4cute5tupleIJiiiiEEENS1_10collective13CollectiveMmaINS1_35MainloopSm100TmaUmmaWarpSpecializedILi8ELi2ELi4ENS5_IJNS4_1CILi1EEESB_SB_EEEEENS5_IJNSA_ILi64EEENSA_ILi128EEESF_EEENS_12float_e4m3_tENS5_IJSB_llEEESH_SI_NS4_8TiledMMAINS4_8MMA_AtomIJNS4_10MMA_TraitsINS4_19SM100_MMA_F8F6F4_SSEJSH_SH_fSE_SF_NS4_17integral_constantINS4_4UMMA5MajorELSP_1EEESQ_NSN_INSO_7ScaleInELSR_0EEESS_EEEEEENS4_6LayoutISC_NS5_IJNSA_ILi0EEESW_SW_EEEEENS5_IJNS4_10UnderscoreESZ_SZ_EEEEENS4_13SM90_TMA_LOADENS4_14ComposedLayoutINS4_7SwizzleILi2ELi4ELi3EEENS4_18smem_ptr_flag_bitsILi8EEENSV_INS5_IJSE_NSA_ILi8EEEEEENS5_IJSB_SE_EEEEEEEvNS4_8identityES12_NS13_INS14_ILi3ELi4ELi3EEES17_NSV_INS5_IJSF_S18_EEENS5_IJSB_SF_EEEEEEEvS1D_EENS_8epilogue10collective18CollectiveEpilogueINS1K_23Sm100TmaWarpSpecializedILi2ELi2ELi32ELb0ELb0EEEJSG_NS5_IJNSV_ISE_SB_EES1P_EEESH_NS5_IJlSB_lEEESH_S1R_NS1K_6fusion15FusionCallbacksIS1O_NS1S_17LinearCombinationISH_fSH_fLNS_15FloatRoundStyleE2EEESG_S1Q_JEEENS4_5SM1004TMEM4LOAD26SM100_TMEM_LOAD_16dp32b32xES12_NS13_IS15_S17_NSV_INS5_IJS18_SE_EEENS5_IJSE_SB_EEEEEEENS4_39AutoVectorizingCopyWithAssumedAlignmentILi128EEENS4_14SM90_TMA_STOREES25_S27_S27_EEEvvEEEEvNT_6ParamsE,@"STO_CUDA_ENTRY STV_DEFAULT"
_ZN7cutlass13device_kernelINS_4gemm6kernel13GemmUniversalIN4cute5tupleIJiiiiEEENS1_10collective13CollectiveMmaINS1_35MainloopSm100TmaUmmaWarpSpecializedILi8ELi2ELi4ENS5_IJNS4_1CILi1EEESB_SB_EEEEENS5_IJNSA_ILi64EEENSA_ILi128EEESF_EEENS_12float_e4m3_tENS5_IJSB_llEEESH_SI_NS4_8TiledMMAINS4_8MMA_AtomIJNS4_10MMA_TraitsINS4_19SM100_MMA_F8F6F4_SSEJSH_SH_fSE_SF_NS4_17integral_constantINS4_4UMMA5MajorELSP_1EEESQ_NSN_INSO_7ScaleInELSR_0EEESS_EEEEEENS4_6LayoutISC_NS5_IJNSA_ILi0EEESW_SW_EEEEENS5_IJNS4_10UnderscoreESZ_SZ_EEEEENS4_13SM90_TMA_LOADENS4_14ComposedLayoutINS4_7SwizzleILi2ELi4ELi3EEENS4_18smem_ptr_flag_bitsILi8EEENSV_INS5_IJSE_NSA_ILi8EEEEEENS5_IJSB_SE_EEEEEEEvNS4_8identityES12_NS13_INS14_ILi3ELi4ELi3EEES17_NSV_INS5_IJSF_S18_EEENS5_IJSB_SF_EEEEEEEvS1D_EENS_8epilogue10collective18CollectiveEpilogueINS1K_23Sm100TmaWarpSpecializedILi2ELi2ELi32ELb0ELb0EEEJSG_NS5_IJNSV_ISE_SB_EES1P_EEESH_NS5_IJlSB_lEEESH_S1R_NS1K_6fusion15FusionCallbacksIS1O_NS1S_17LinearCombinationISH_fSH_fLNS_15FloatRoundStyleE2EEESG_S1Q_JEEENS4_5SM1004TMEM4LOAD26SM100_TMEM_LOAD_16dp32b32xES12_NS13_IS15_S17_NSV_INS5_IJS18_SE_EEENS5_IJSE_SB_EEEEEEENS4_39AutoVectorizingCopyWithAssumedAlignmentILi128EEENS4_14SM90_TMA_STOREES25_S27_S27_EEEvvEEEEvNT_6ParamsE:
[----:B------:R-:W1:Y:S01]  /*0000*/  LDC R1, c[0x0][0x37c] ;  /* 0x0000df00ff017b82 */ /* 0x000e620000000800 */
[----:B------:R-:W2:Y:S01]  /*0010*/  S2R R108, SR_TID.X ;  /* 0x00000000006c7919 */ /* 0x000ea20000002100 */
[----:B------:R-:W3:Y:S01]  /*0020*/  LDCU.64 UR4, c[0x0][0x890] ;  /* 0x00011200ff0477ac */ /* 0x000ee20008000a00 */
[----:B------:R-:W-:Y:S02]  /*0030*/  PRMT R95, RZ, 0x7610, R95 ;  /* 0x00007610ff5f7816 */ /* 0x000fe4000000005f */
[----:B------:R-:W-:Y:S01]  /*0040*/  ELECT P5, URZ, PT ;  /* 0x0000000000ff782f */ /* 0x000fe200038a0000 */
[----:B------:R-:W4:Y:S01]  /*0050*/  LDCU.64 UR46, c[0x0][0x358] ;  /* 0x00006b00ff2e77ac */ /* 0x000f220008000a00 */
[----:B---3--:R-:W-:-:S04]  /*0060*/  UISETP.NE.U32.AND UP0, UPT, UR4, URZ, UPT ;  /* 0x000000ff0400728c */ /* 0x008fc8000bf05070 */
[----:B------:R-:W-:Y:S01]  /*0070*/  UISETP.NE.AND.EX UP0, UPT, UR5, URZ, UPT, UP0 ;  /* 0x000000ff0500728c */ /* 0x000fe2000bf05300 */
[----:B--2---:R-:W-:-:S05]  /*0080*/  SHF.R.U32.HI R101, RZ, 0x5, R108 ;  /* 0x00000005ff657819 */ /* 0x004fca000001166c */
[----:B------:R-:W2:Y:S02]  /*0090*/  SHFL.IDX PT, R0, R101, RZ, 0x1f ;  /* 0x00001fff65007589 */ /* 0x000ea400000e0000 */
[----:B--2---:R-:W-:Y:S01]  /*00a0*/  R2UR UR8, R0 ;  /* 0x00000000000872ca */ /* 0x004fe200000e0000 */
[----:B-1--4-:R-:W-:-:S14]  /*00b0*/  BRA.U UP0, `(.L_x_0) ;  /* 0x00000001002c7547 */ /* 0x012fdc000b800000 */
[----:B------:R-:W1:Y:S02]  /*00c0*/  LDCU.64 UR6, c[0x0][0x888] ;  /* 0x00011100ff0677ac */ /* 0x000e640008000a00 */
[----:B-1----:R-:W-:-:S04]  /*00d0*/  UISETP.NE.U32.AND UP0, UPT, UR6, URZ, UPT ;  /* 0x000000ff0600728c */ /* 0x002fc8000bf05070 */
[----:B------:R-:W-:-:S09]  /*00e0*/  UISETP.NE.AND.EX UP0, UPT, UR7, URZ, UPT, UP0 ;  /* 0x000000ff0700728c */ /* 0x000fd2000bf05300 */
[----:B------:R-:W-:Y:S05]  /*00f0*/  BRA.U !UP0, `(.L_x_1) ;  /* 0x0000000108107547 */ /* 0x000fea000b800000 */
[----:B------:R-:W1:Y:S02]  /*0100*/  LDC.64 R2, c[0x0][0x888] ;  /* 0x00022200ff027b82 */ /* 0x000e640000000a00 */
[----:B-1----:R1:W5:Y:S01]  /*0110*/  LDG.E R49, desc[UR46][R2.64] ;  /* 0x0000002e02317981 */ /* 0x002362000c1e1900 */
[----:B------:R-:W-:Y:S01]  /*0120*/  HFMA2 R95, -RZ, RZ, 0, 5.9604644775390625e-08 ;  /* 0x00000001ff5f7431 */ /* 0x000fe200000001ff */
[----:B------:R-:W-:Y:S05]  /*0130*/  BRA `(.L_x_0) ;  /* 0x00000000000c7947 */ /* 0x000fea0003800000 */
.L_x_1:
[----:B------:R-:W1:Y:S01]  /*0140*/  LDCU UR6, c[0x0][0x880] ;  /* 0x00011000ff0677ac */ /* 0x000e620008000800 */
[----:B------:R-:W-:Y:S01]  /*0150*/  HFMA2 R95, -RZ, RZ, 0, 5.9604644775390625e-08 ;  /* 0x00000001ff5f7431 */ /* 0x000fe200000001ff */
[----:B-1----:R-:W-:-:S07]  /*0160*/  MOV R49, UR6 ;  /* 0x0000000600317c02 */ /* 0x002fce0008000f00 */
.L_x_0:
[----:B------:R-:W2:Y:S02]  /*0170*/  LDCU.64 UR6, c[0x0][0x8b0] ;  /* 0x00011600ff0677ac */ /* 0x000ea40008000a00 */
[----:B--2---:R-:W-:-:S04]  /*0180*/  UISETP.NE.U32.AND UP0, UPT, UR6, URZ, UPT ;  /* 0x000000ff0600728c */ /* 0x004fc8000bf05070 */
[----:B------:R-:W-:-:S09]  /*0190*/  UISETP.NE.AND.EX UP0, UPT, UR7, URZ, UPT, UP0 ;  /* 0x000000ff0700728c */ /* 0x000fd2000bf05300 */
[----:B------:R-:W-:Y:S05]  /*01a0*/  BRA.U UP0, `(.L_x_2) ;  /* 0x0000000100247547 */ /* 0x000fea000b800000 */
[----:B------:R-:W2:Y:S02]  /*01b0*/  LDCU.64 UR6, c[0x0][0x8a8] ;  /* 0x00011500ff0677ac */ /* 0x000ea40008000a00 */
[----:B--2---:R-:W-:-:S04]  /*01c0*/  UISETP.NE.U32.AND UP0, UPT, UR6, URZ, UPT ;  /* 0x000000ff0600728c */ /* 0x004fc8000bf05070 */
[----:B------:R-:W-:-:S09]  /*01d0*/  UISETP.NE.AND.EX UP0, UPT, UR7, URZ, UPT, UP0 ;  /* 0x000000ff0700728c */ /* 0x000fd2000bf05300 */
[----:B------:R-:W-:Y:S05]  /*01e0*/  BRA.U !UP0, `(.L_x_3) ;  /* 0x00000001080c7547 */ /* 0x000fea000b800000 */
[----:B-1----:R-:W1:Y:S02]  /*01f0*/  LDC.64 R2, c[0x0][0x8a8] ;  /* 0x00022a00ff027b82 */ /* 0x002e640000000a00 */
[----:B-1----:R2:W5:Y:S01]  /*0200*/  LDG.E R47, desc[UR46][R2.64] ;  /* 0x0000002e022f7981 */ /* 0x002562000c1e1900 */
[----:B------:R-:W-:Y:S05]  /*0210*/  BRA `(.L_x_2) ;  /* 0x0000000000087947 */ /* 0x000fea0003800000 */
.L_x_3:
[----:B------:R-:W2:Y:S02]  /*0220*/  LDCU UR6, c[0x0][0x8a0] ;  /* 0x00011400ff0677ac */ /* 0x000ea40008000800 */
[----:B--2---:R-:W-:Y:S02]  /*0230*/  MOV R47, UR6 ;  /* 0x00000006002f7c02 */ /* 0x004fe40008000f00 */
.L_x_2:
[----:B------:R-:W-:Y:S01]  /*0240*/  IMAD.U32 R0, RZ, RZ, UR8 ;  /* 0x00000008ff007e24 */ /* 0x000fe2000f8e00ff */
[----:B------:R-:W-:Y:S04]  /*0250*/  BSSY.RECONVERGENT B0, `(.L_x_4) ;  /* 0x000000c000007945 */ /* 0x000fe80003800200 */
[C---:B------:R-:W-:Y:S02]  /*0260*/  ISETP.NE.OR P1, PT, R0.reuse, 0x1, !P5 ;  /* 0x000000010000780c */ /* 0x040fe40006f25670 */
[----:B------:R-:W-:-:S11]  /*0270*/  ISETP.NE.OR P0, PT, R0, 0x3, !P5 ;  /* 0x000000030000780c */ /* 0x000fd60006f05670 */
[----:B------:R-:W-:Y:S05]  /*0280*/  @P1 BRA `(.L_x_5) ;  /* 0x0000000000201947 */ /* 0x000fea0003800000 */
[----:B------:R-:W3:Y:S02]  /*0290*/  LDCU.64 UR6, c[0x0][0x348] ;  /* 0x00006900ff0677ac */ /* 0x000ee40008000a00 */
[----:B---3--:R-:W-:Y:S02]  /*02a0*/  UIADD3 UR10, UP1, UPT, UR6, 0x80, URZ ;  /* 0x00000080060a7890 */ /* 0x008fe4000ff3e0ff */
[----:B------:R-:W-:Y:S02]  /*02b0*/  UIADD3 UR6, UP0, UPT, UR6, 0x180, URZ ;  /* 0x0000018006067890 */ /* 0x000fe4000ff1e0ff */
[----:B------:R-:W-:Y:S02]  /*02c0*/  UIADD3.X UR11, UPT, UPT, URZ, UR7, URZ, UP1, !UPT ;  /* 0x00000007ff0b7290 */ /* 0x000fe40008ffe4ff */
[----:B------:R-:W-:-:S07]  /*02d0*/  UIADD3.X UR7, UPT, UPT, URZ, UR7, URZ, UP0, !UPT ;  /* 0x00000007ff077290 */ /* 0x000fce00087fe4ff */
[----:B------:R3:W-:Y:S02]  /*02e0*/  UTMACCTL.PF [UR10] ;  /* 0x000000000a0079b9 */ /* 0x0007e40008040000 */
[----:B------:R3:W-:Y:S02]  /*02f0*/  UTMACCTL.PF [UR6] ;  /* 0x00000000060079b9 */ /* 0x0007e40008040000 */
[----:B---3--:R-:W-:Y:S01]  /*0300*/  NOP ;  /* 0x0000000000007918 */ /* 0x008fe20000000000 */
.L_x_5:
[----:B------:R-:W-:Y:S05]  /*0310*/  BSYNC.RECONVERGENT B0 ;  /* 0x0000000000007941 */ /* 0x000fea0003800200 */
.L_x_4:
[----:B------:R-:W-:Y:S04]  /*0320*/  BSSY.RECONVERGENT B0, `(.L_x_6) ;  /* 0x000000a000007945 */ /* 0x000fe80003800200 */
        /* <DEDUP_REMOVED lines=9> */
.L_x_7:
[----:B------:R-:W-:Y:S05]  /*03c0*/  BSYNC.RECONVERGENT B0 ;  /* 0x0000000000007941 */ /* 0x000fea0003800200 */
.L_x_6:
[----:B------:R-:W3:Y:S01]  /*03d0*/  LDCU.64 UR6, c[0x0][0x888] ;  /* 0x00011100ff0677ac */ /* 0x000ee20008000a00 */
[----:B------:R-:W-:Y:S02]  /*03e0*/  UISETP.EQ.U32.AND UP1, UPT, UR4, URZ, UPT ;  /* 0x000000ff0400728c */ /* 0x000fe4000bf22070 */
[----:B------:R-:W-:Y:S02]  /*03f0*/  UPLOP3.LUT UP2, UPT, UPT, UPT, UPT, 0x80, 0x8 ;  /* 0x000000000008789c */ /* 0x000fe40003f4f070 */
[----:B---3--:R-:W-:-:S04]  /*0400*/  UISETP.NE.U32.AND UP0, UPT, UR6, URZ, UPT ;  /* 0x000000ff0600728c */ /* 0x008fc8000bf05070 */
[----:B------:R-:W-:-:S04]  /*0410*/  UISETP.NE.AND.EX UP0, UPT, UR7, URZ, UPT, UP0 ;  /* 0x000000ff0700728c */ /* 0x000fc8000bf05300 */
[----:B------:R-:W-:-:S04]  /*0420*/  UISETP.EQ.OR.EX UP3, UPT, UR5, URZ, !UP0, UP1 ;  /* 0x000000ff0500728c */ /* 0x000fc8000c762710 */
[----:B------:R-:W-:-:S05]  /*0430*/  UP2UR UR50, UPR, URZ, 0x8 ;  /* 0x00000008ff327883 */ /* 0x000fca0008000000 */
[----:B------:R-:W-:Y:S07]  /*0440*/  BRA.U !UP3, `(.L_x_8) ;  /* 0x000000010b207547 */ /* 0x000fee000b800000 */
[----:B------:R-:W-:Y:S01]  /*0450*/  UISETP.NE.U32.AND UP2, UPT, UR4, URZ, UPT ;  /* 0x000000ff0400728c */ /* 0x000fe2000bf45070 */
[----:B-----5:R-:W-:Y:S01]  /*0460*/  FSETP.NEU.AND P0, PT, R49, RZ, PT ;  /* 0x000000ff3100720b */ /* 0x020fe20003f0d000 */
[----:B------:R-:W-:Y:S02]  /*0470*/  USEL UR4, URZ, 0xffffffff, UP0 ;  /* 0xffffffffff047887 */ /* 0x000fe40008000000 */
[----:B------:R-:W-:-:S10]  /*0480*/  UISETP.NE.AND.EX UP2, UPT, UR5, URZ, UPT, UP2 ;  /* 0x000000ff0500728c */ /* 0x000fd4000bf45320 */
[----:B------:R-:W-:Y:S01]  /*0490*/  VOTEU.ANY UP1, P0 ;  /* 0x0000000000ff7886 */ /* 0x000fe20000020100 */
[----:B------:R-:W-:-:S04]  /*04a0*/  @!UP2 USEL UR4, URZ, 0xffffffff, UP1 ;  /* 0xffffffffff04a887 */ /* 0x000fc80008800000 */
[----:B------:R-:W-:-:S04]  /*04b0*/  ULOP3.LUT UR4, UR4, 0x1, URZ, 0xc0, !UPT ;  /* 0x0000000104047892 */ /* 0x000fc8000f8ec0ff */
[----:B------:R-:W-:-:S11]  /*04c0*/  UISETP.NE.U32.AND UP2, UPT, UR4, 0x1, UPT ;  /* 0x000000010400788c */ /* 0x000fd6000bf45070 */
.L_x_8:
[----:B-12---:R-:W1:Y:S01]  /*04d0*/  SHFL.IDX PT, R2, R101, RZ, 0x1f ;  /* 0x00001fff65027589 */ /* 0x006e6200000e0000 */
[----:B------:R-:W-:-:S04]  /*04e0*/  UISETP.NE.AND UP1, UPT, UR8, 0x2, UPT ;  /* 0x000000020800788c */ /* 0x000fc8000bf25270 */
[----:B------:R-:W-:Y:S01]  /*04f0*/  USEL UR6, URZ, 0x1, UP1 ;  /* 0x00000001ff067887 */ /* 0x000fe20008800000 */
[----:B-1----:R-:W-:-:S13]  /*0500*/  ISETP.NE.AND P0, PT, R2, RZ, PT ;  /* 0x000000ff0200720c */ /* 0x002fda0003f05270 */
[----:B------:R-:W-:Y:S05]  /*0510*/  @P0 BRA `(.L_x_9) ;  /* 0x0000000000680947 */ /* 0x000fea0003800000 */
[----:B------:R-:W1:Y:S01]  /*0520*/  S2UR UR5, SR_CgaCtaId ;  /* 0x00000000000579c3 */ /* 0x000e620000008800 */
[----:B------:R-:W-:Y:S01]  /*0530*/  UMOV UR7, 0x400 ;  /* 0x0000040000077882 */ /* 0x000fe20000000000 */
[----:B------:R-:W-:Y:S01]  /*0540*/  UMOV UR4, 0x1 ;  /* 0x0000000100047882 */ /* 0x000fe20000000000 */
[----:B------:R-:W-:Y:S01]  /*0550*/  ELECT P0, URZ, PT ;  /* 0x0000000000ff782f */ /* 0x000fe20003800000 */
[----:B------:R-:W-:-:S04]  /*0560*/  UIADD3 UR10, UPT, UPT, -UR4, 0x100000, URZ ;  /* 0x00100000040a7890 */ /* 0x000fc8000fffe1ff */
[----:B------:R-:W-:Y:S02]  /*0570*/  USHF.L.U32 UR11, UR10, 0xb, URZ ;  /* 0x0000000b0a0b7899 */ /* 0x000fe400080006ff */
[----:B------:R-:W-:Y:S02]  /*0580*/  USHF.L.U32 UR10, UR10, 0x1, URZ ;  /* 0x000000010a0a7899 */ /* 0x000fe400080006ff */
[----:B-1----:R-:W-:Y:S01]  /*0590*/  ULEA UR5, UR5, UR7, 0x18 ;  /* 0x0000000705057291 */ /* 0x002fe2000f8ec0ff */
[----:B------:R-:W1:Y:S11]  /*05a0*/  FENCE.VIEW.ASYNC.S ;  /* 0x00000000000073c6 */ /* 0x000e760000000000 */
[----:B-1----:R1:W2:Y:S01]  /*05b0*/  SYNCS.EXCH.64 URZ, [UR5], UR10 ;  /* 0x0000000a05ff75b2 */ /* 0x0022a20008000100 */
[----:B------:R1:W3:Y:S01]  /*05c0*/  SYNCS.EXCH.64 URZ, [UR5+0x40], UR10 ;  /* 0x0000400a05ff75b2 */ /* 0x0002e20008000100 */
[----:B------:R1:W4:Y:S01]  /*05d0*/  SYNCS.EXCH.64 URZ, [UR5+0x8], UR10 ;  /* 0x0000080a05ff75b2 */ /* 0x0003220008000100 */
[----:B------:R1:W1:Y:S01]  /*05e0*/  SYNCS.EXCH.64 URZ, [UR5+0x48], UR10 ;  /* 0x0000480a05ff75b2 */ /* 0x0002620008000100 */
        /* <DEDUP_REMOVED lines=12> */
[----:B------:R-:W-:Y:S01]  /*06b0*/  NOP ;  /* 0x0000000000007918 */ /* 0x000fe20000000000 */
.L_x_9:
[----:B------:R-:W2:Y:S01]  /*06c0*/  SHFL.IDX PT, R2, R101, RZ, 0x1f ;  /* 0x00001fff65027589 */ /* 0x000ea200000e0000 */
[----:B------:R-:W-:Y:S01]  /*06d0*/  NOP ;  /* 0x0000000000007918 */ /* 0x000fe20000000000 */
[----:B--2---:R-:W-:-:S13]  /*06e0*/  ISETP.NE.AND P0, PT, R2, 0x1, PT ;  /* 0x000000010200780c */ /* 0x004fda0003f05270 */
[----:B------:R-:W-:Y:S05]  /*06f0*/  @P0 BRA `(.L_x_10) ;  /* 0x0000000000480947 */ /* 0x000fea0003800000 */
[----:B------:R-:W2:Y:S01]  /*0700*/  S2UR UR7, SR_CgaCtaId ;  /* 0x00000000000779c3 */ /* 0x000ea20000008800 */
[----:B------:R-:W-:Y:S01]  /*0710*/  UMOV UR9, 0x400 ;  /* 0x0000040000097882 */ /* 0x000fe20000000000 */
[----:B-1----:R-:W-:Y:S01]  /*0720*/  UMOV UR5, 0x20 ;  /* 0x0000002000057882 */ /* 0x002fe20000000000 */
[----:B------:R-:W-:Y:S01]  /*0730*/  UMOV UR4, 0x80 ;  /* 0x0000008000047882 */ /* 0x000fe20000000000 */
[----:B------:R-:W-:-:S04]  /*0740*/  UIADD3 UR10, UPT, UPT, -UR5, 0x100000, URZ ;  /* 0x00100000050a7890 */ /* 0x000fc8000fffe1ff */
[----:B------:R-:W-:Y:S02]  /*0750*/  USHF.L.U32 UR11, UR10, 0xb, URZ ;  /* 0x0000000b0a0b7899 */ /* 0x000fe400080006ff */
[----:B------:R-:W-:Y:S02]  /*0760*/  USHF.L.U32 UR10, UR10, 0x1, URZ ;  /* 0x000000010a0a7899 */ /* 0x000fe400080006ff */
[----:B------:R-:W-:-:S04]  /*0770*/  UIADD3 UR4, UPT, UPT, -UR4, 0x100000, URZ ;  /* 0x0010000004047890 */ /* 0x000fc8000fffe1ff */
[----:B------:R-:W-:Y:S02]  /*0780*/  USHF.L.U32 UR5, UR4, 0xb, URZ ;  /* 0x0000000b04057899 */ /* 0x000fe400080006ff */
[----:B------:R-:W-:Y:S01]  /*0790*/  USHF.L.U32 UR4, UR4, 0x1, URZ ;  /* 0x0000000104047899 */ /* 0x000fe200080006ff */
[----:B------:R-:W-:Y:S01]  /*07a0*/  ELECT P0, URZ, PT ;  /* 0x0000000000ff782f */ /* 0x000fe20003800000 */
[----:B--2---:R-:W-:Y:S01]  /*07b0*/  ULEA UR7, UR7, UR9, 0x18 ;  /* 0x0000000907077291 */ /* 0x004fe2000f8ec0ff */
[----:B------:R-:W1:Y:S11]  /*07c0*/  FENCE.VIEW.ASYNC.S ;  /* 0x00000000000073c6 */ /* 0x000e760000000000 */
[----:B-1----:R2:W1:Y:S01]  /*07d0*/  SYNCS.EXCH.64 URZ, [UR7+0x80], UR10 ;  /* 0x0000800a07ff75b2 */ /* 0x0024620008000100 */
[----:B------:R2:W1:Y:S01]  /*07e0*/  SYNCS.EXCH.64 URZ, [UR7+0x90], UR4 ;  /* 0x0000900407ff75b2 */ /* 0x0004620008000100 */
[----:B------:R2:W1:Y:S01]  /*07f0*/  SYNCS.EXCH.64 URZ, [UR7+0x88], UR10 ;  /* 0x0000880a07ff75b2 */ /* 0x0004620008000100 */
[----:B------:R2:W1:Y:S02]  /*0800*/  SYNCS.EXCH.64 URZ, [UR7+0x98], UR4 ;  /* 0x0000980407ff75b2 */ /* 0x0004640008000100 */
[----:B--2---:R-:W-:Y:S01]  /*0810*/  NOP ;  /* 0x0000000000007918 */ /* 0x004fe20000000000 */
.L_x_10:
[----:B------:R-:W2:Y:S01]  /*0820*/  SHFL.IDX PT, R2, R101, RZ, 0x1f ;  /* 0x00001fff65027589 */ /* 0x000ea200000e0000 */
[----:B------:R-:W-:Y:S01]  /*0830*/  NOP ;  /* 0x0000000000007918 */ /* 0x000fe20000000000 */
[----:B--2---:R-:W-:-:S13]  /*0840*/  ISETP.NE.AND P0, PT, R2, 0x3, PT ;  /* 0x000000030200780c */ /* 0x004fda0003f05270 */
[----:B------:R-:W-:Y:S05]  /*0850*/  @P0 BRA `(.L_x_11) ;  /* 0x0000000000300947 */ /* 0x000fea0003800000 */
[----:B-1----:R-:W1:Y:S01]  /*0860*/  S2UR UR5, SR_CgaCtaId ;  /* 0x00000000000579c3 */ /* 0x002e620000008800 */
        /* <DEDUP_REMOVED lines=8> */
[----:B-1----:R2:W1:Y:S01]  /*08f0*/  SYNCS.EXCH.64 URZ, [UR5+0xa0], UR10 ;  /* 0x0000a00a05ff75b2 */ /* 0x0024620008000100 */
[----:B------:R2:W1:Y:S02]  /*0900*/  SYNCS.EXCH.64 URZ, [UR5+0xa8], UR10 ;  /* 0x0000a80a05ff75b2 */ /* 0x0004640008000100 */
[----:B--2---:R-:W-:Y:S01]  /*0910*/  NOP ;  /* 0x0000000000007918 */ /* 0x004fe20000000000 */
.L_x_11:
[----:B------:R-:W2:Y:S01]  /*0920*/  SHFL.IDX PT, R2, R101, RZ, 0x1f ;  /* 0x00001fff65027589 */ /* 0x000ea200000e0000 */
[----:B------:R-:W-:Y:S01]  /*0930*/  NOP ;  /* 0x0000000000007918 */ /* 0x000fe20000000000 */
[----:B--2---:R-:W-:-:S13]  /*0940*/  ISETP.NE.AND P0, PT, R2, 0x4, PT ;  /* 0x000000040200780c */ /* 0x004fda0003f05270 */
[----:B------:R-:W-:Y:S05]  /*0950*/  @P0 BRA `(.L_x_12) ;  /* 0x00000000004c0947 */ /* 0x000fea0003800000 */
[----:B-1----:R-:W1:Y:S01]  /*0960*/  S2UR UR5, SR_CgaCtaId ;  /* 0x00000000000579c3 */ /* 0x002e620000008800 */
[----:B------:R-:W-:Y:S01]  /*0970*/  UMOV UR9, 0x100 ;  /* 0x0000010000097882 */ /* 0x000fe20000000000 */
[----:B------:R-:W-:Y:S01]  /*0980*/  UMOV UR7, 0x400 ;  /* 0x0000040000077882 */ /* 0x000fe20000000000 */
[----:B------:R-:W-:Y:S01]  /*0990*/  USEL UR9, UR9, 0xe0, UP2 ;  /* 0x000000e009097887 */ /* 0x000fe20009000000 */
[----:B------:R-:W-:Y:S01]  /*09a0*/  UMOV UR4, 0x1 ;  /* 0x0000000100047882 */ /* 0x000fe20000000000 */
[----:B------:R-:W-:Y:S01]  /*09b0*/  ELECT P0, URZ, PT ;  /* 0x0000000000ff782f */ /* 0x000fe20003800000 */
[----:B------:R-:W-:-:S04]  /*09c0*/  UIADD3 UR10, UPT, UPT, -UR4, 0x100000, URZ ;  /* 0x00100000040a7890 */ /* 0x000fc8000fffe1ff */
[----:B------:R-:W-:Y:S02]  /*09d0*/  USHF.L.U32 UR11, UR10, 0xb, URZ ;  /* 0x0000000b0a0b7899 */ /* 0x000fe400080006ff */
[----:B------:R-:W-:Y:S02]  /*09e0*/  USHF.L.U32 UR10, UR10, 0x1, URZ ;  /* 0x000000010a0a7899 */ /* 0x000fe400080006ff */
[----:B------:R-:W-:-:S04]  /*09f0*/  UIADD3 UR12, UPT, UPT, -UR9, 0x100000, URZ ;  /* 0x00100000090c7890 */ /* 0x000fc8000fffe1ff */
[----:B------:R-:W-:Y:S02]  /*0a00*/  USHF.L.U32 UR13, UR12, 0xb, URZ ;  /* 0x0000000b0c0d7899 */ /* 0x000fe400080006ff */
[----:B------:R-:W-:Y:S02]  /*0a10*/  USHF.L.U32 UR12, UR12, 0x1, URZ ;  /* 0x000000010c0c7899 */ /* 0x000fe400080006ff */
[----:B-1----:R-:W-:Y:S01]  /*0a20*/  ULEA UR5, UR5, UR7, 0x18 ;  /* 0x0000000705057291 */ /* 0x002fe2000f8ec0ff */
[----:B------:R-:W1:Y:S11]  /*0a30*/  FENCE.VIEW.ASYNC.S ;  /* 0x00000000000073c6 */ /* 0x000e760000000000 */
[----:B-1----:R2:W1:Y:S01]  /*0a40*/  SYNCS.EXCH.64 URZ, [UR5+0xb0], UR10 ;  /* 0x0000b00a05ff75b2 */ /* 0x0024620008000100 */
[----:B------:R2:W1:Y:S01]  /*0a50*/  SYNCS.EXCH.64 URZ, [UR5+0xc0], UR12 ;  /* 0x0000c00c05ff75b2 */ /* 0x0004620008000100 */
[----:B------:R2:W1:Y:S01]  /*0a60*/  SYNCS.EXCH.64 URZ, [UR5+0xb8], UR10 ;  /* 0x0000b80a05ff75b2 */ /* 0x0004620008000100 */
[----:B------:R2:W1:Y:S02]  /*0a70*/  SYNCS.EXCH.64 URZ, [UR5+0xc8], UR12 ;  /* 0x0000c80c05ff75b2 */ /* 0x0004640008000100 */
[----:B--2---:R-:W-:Y:S01]  /*0a80*/  NOP ;  /* 0x0000000000007918 */ /* 0x004fe20000000000 */
.L_x_12:
        /* <DEDUP_REMOVED lines=20> */
[----:B------:R2:W1:Y:S01]  /*0bd0*/  SYNCS.EXCH.64 URZ, [UR7+0xf8], UR4 ;  /* 0x0000f80407ff75b2 */ /* 0x0004620008000100 */
[----:B------:R2:W1:Y:S01]  /*0be0*/  SYNCS.EXCH.64 URZ, [UR7+0xe0], UR10 ;  /* 0x0000e00a07ff75b2 */ /* 0x0004620008000100 */
[----:B------:R2:W1:Y:S01]  /*0bf0*/  SYNCS.EXCH.64 URZ, [UR7+0x100], UR4 ;  /* 0x0001000407ff75b2 */ /* 0x0004620008000100 */
[----:B------:R2:W1:Y:S01]  /*0c00*/  SYNCS.EXCH.64 URZ, [UR7+0xe8], UR10 ;  /* 0x0000e80a07ff75b2 */ /* 0x0004620008000100 */
[----:B------:R2:W1:Y:S02]  /*0c10*/  SYNCS.EXCH.64 URZ, [UR7+0x108], UR4 ;  /* 0x0001080407ff75b2 */ /* 0x0004640008000100 */
[----:B--2---:R-:W-:Y:S01]  /*0c20*/  NOP ;  /* 0x0000000000007918 */ /* 0x004fe20000000000 */
.L_x_13:
        /* <DEDUP_REMOVED lines=18> */
.L_x_14:
[----:B-1----:R-:W1:Y:S01]  /*0d50*/  S2UR UR5, SR_CTAID.X ;  /* 0x00000000000579c3 */ /* 0x002e620000002500 */
[----:B------:R-:W-:-:S05]  /*0d60*/  CS2R.32 R96, SR_CgaSize ;  /* 0x0000000000607805 */ /* 0x000fca0000008a00 */
[----:B------:R-:W-:-:S05]  /*0d70*/  IMAD R96, R96, -0xa0, RZ ;  /* 0xffffff6060607824 */ /* 0x000fca00078e02ff */
[----:B------:R-:W-:-:S14]  /*0d80*/  R2UR UR9, R96 ;  /* 0x00000000600972ca */ /* 0x000fdc00000e0000 */
[----:B------:R-:W2:Y:S01]  /*0d90*/  LDCU UR9, c[0x0][UR9+0x2b0] ;  /* 0x00005600090977ac */ /* 0x000ea20008000800 */
[----:B------:R-:W-:Y:S01]  /*0da0*/  NOP ;  /* 0x0000000000007918 */ /* 0x000fe20000000000 */
[----:B------:R-:W-:-:S05]  /*0db0*/  CS2R.32 R96, SR_CgaSize ;  /* 0x0000000000607805 */ /* 0x000fca0000008a00 */
[----:B------:R-:W-:-:S05]  /*0dc0*/  IMAD R96, R96, -0xa0, RZ ;  /* 0xffffff6060607824 */ /* 0x000fca00078e02ff */
[----:B------:R-:W-:-:S14]  /*0dd0*/  R2UR UR7, R96 ;  /* 0x00000000600772ca */ /* 0x000fdc00000e0000 */
[----:B------:R-:W3:Y:S01]  /*0de0*/  LDCU UR7, c[0x0][UR7+0x2b4] ;  /* 0x00005680070777ac */ /* 0x000ee20008000800 */
[----:B------:R-:W4:Y:S08]  /*0df0*/  S2UR UR4, SR_CTAID.Y ;  /* 0x00000000000479c3 */ /* 0x000f300000002600 */
[----:B------:R-:W3:Y:S01]  /*0e00*/  LDC R9, c[0x0][0xb24] ;  /* 0x0002c900ff097b82 */ /* 0x000ee20000000800 */
[----:B-1----:R-:W-:-:S02]  /*0e10*/  I2FP.F32.U32 R4, UR5 ;  /* 0x0000000500047c45 */ /* 0x002fc40008201000 */
[----:B------:R-:W-:-:S05]  /*0e20*/  CS2R.32 R5, SR_CgaSize ;  /* 0x0000000000057805 */ /* 0x000fca0000008a00 */
[----:B------:R-:W-:-:S06]  /*0e30*/  IMAD R5, R5, -0xa0, RZ ;  /* 0xffffff6005057824 */ /* 0x000fcc00078e02ff */
[----:B------:R-:W1:Y:S01]  /*0e40*/  LDC R5, c[0x0][R5+0x2a0] ;  /* 0x0000a80005057b82 */ /* 0x000e620000000800 */
[----:B------:R-:W-:Y:S01]  /*0e50*/  MOV R21, UR5 ;  /* 0x0000000500157c02 */ /* 0x000fe20008000f00 */
[----:B--2---:R-:W-:Y:S01]  /*0e60*/  FMUL R4, R4, UR9 ;  /* 0x0000000904047c20 */ /* 0x004fe20008400000 */
[----:B----4-:R-:W-:Y:S02]  /*0e70*/  I2FP.F32.U32 R2, UR4 ;  /* 0x0000000400027c45 */ /* 0x010fe40008201000 */
[----:B------:R-:W-:-:S05]  /*0e80*/  CS2R.32 R3, SR_CgaSize ;  /* 0x0000000000037805 */ /* 0x000fca0000008a00 */
[----:B------:R-:W-:-:S06]  /*0e90*/  IMAD R3, R3, -0xa0, RZ ;  /* 0xffffff6003037824 */ /* 0x000fcc00078e02ff */
[----:B------:R-:W2:Y:S01]  /*0ea0*/  LDC R3, c[0x0][R3+0x2a4] ;  /* 0x0000a90003037b82 */ /* 0x000ea20000000800 */
[----:B------:R-:W4:Y:S01]  /*0eb0*/  F2I.U32.TRUNC.NTZ R96, R4 ;  /* 0x0000000400607305 */ /* 0x000f22000020f000 */
[----:B------:R-:W-:Y:S01]  /*0ec0*/  MOV R20, UR4 ;  /* 0x0000000400147c02 */ /* 0x000fe20008000f00 */
[----:B---3--:R-:W-:-:S05]  /*0ed0*/  FMUL R2, R2, UR7 ;  /* 0x0000000702027c20 */ /* 0x008fca0008400000 */
[----:B------:R-:W-:Y:S01]  /*0ee0*/  BAR.SYNC.DEFER_BLOCKING 0x0 ;  /* 0x0000000000007b1d */ /* 0x000fe20000010000 */
[----:B------:R-:W-:-:S05]  /*0ef0*/  ISETP.GE.AND P0, PT, R9, 0x1, PT ;  /* 0x000000010900780c */ /* 0x000fca0003f06270 */
[----:B------:R-:W3:Y:S02]  /*0f00*/  F2I.U32.TRUNC.NTZ R94, R2 ;  /* 0x00000002005e7305 */ /* 0x000ee4000020f000 */
[----:B------:R-:W2:Y:S01]  /*0f10*/  S2UR UR36, SR_CTAID.Z ;  /* 0x00000000002479c3 */ /* 0x000ea20000002700 */
[----:B----4-:R-:W-:-:S05]  /*0f20*/  IADD3 R96, PT, PT, -R96, RZ, RZ ;  /* 0x000000ff60607210 */ /* 0x010fca0007ffe1ff */
[----:B-1----:R-:W-:Y:S01]  /*0f30*/  IMAD R96, R5, R96, UR5 ;  /* 0x0000000505607e24 */ /* 0x002fe2000f8e0260 */
[----:B---3--:R-:W-:-:S05]  /*0f40*/  IADD3 R94, PT, PT, -R94, RZ, RZ ;  /* 0x000000ff5e5e7210 */ /* 0x008fca0007ffe1ff */
[----:B--2---:R-:W-:Y:S01]  /*0f50*/  IMAD R94, R3, R94, UR4 ;  /* 0x00000004035e7e24 */ /* 0x004fe2000f8e025e */
[----:B------:R-:W-:Y:S06]  /*0f60*/  @!P0 BRA `(.L_x_15) ;  /* 0x0000000000b88947 */ /* 0x000fec0003800000 */
[----:B------:R-:W1:Y:S01]  /*0f70*/  LDC.64 R4, c[0x0][0xb18] ;  /* 0x0002c600ff047b82 */ /* 0x000e620000000a00 */
[----:B------:R-:W-:-:S07]  /*0f80*/  ISETP.NE.AND P0, PT, R9, 0x1, PT ;  /* 0x000000010900780c */ /* 0x000fce0003f05270 */
[----:B------:R-:W2:Y:S08]  /*0f90*/  LDC R10, c[0x0][0xb0c] ;  /* 0x0002c300ff0a7b82 */ /* 0x000eb00000000800 */
[----:B------:R-:W3:Y:S08]  /*0fa0*/  LDC R11, c[0x0][0x370] ;  /* 0x0000dc00ff0b7b82 */ /* 0x000ef00000000800 */
[----:B------:R-:W4:Y:S01]  /*0fb0*/  LDC R12, c[0x0][0x374] ;  /* 0x0000dd00ff0c7b82 */ /* 0x000f220000000800 */
[----:B-1----:R-:W-:-:S07]  /*0fc0*/  ISETP.NE.AND P1, PT, R4, 0x1, PT ;  /* 0x000000010400780c */ /* 0x002fce0003f25270 */
[----:B------:R-:W3:Y:S01]  /*0fd0*/  LDC.64 R6, c[0x0][0xb10] ;  /* 0x0002c400ff067b82 */ /* 0x000ee20000000a00 */
[----:B--2---:R-:W-:-:S07]  /*0fe0*/  ISETP.NE.AND P2, PT, R10, 0x1, PT ;  /* 0x000000010a00780c */ /* 0x004fce0003f45270 */
[----:B------:R-:W1:Y:S08]  /*0ff0*/  LDC R8, c[0x0][0xb20] ;  /* 0x0002c800ff087b82 */ /* 0x000e700000000800 */
[----:B------:R-:W2:Y:S01]  /*1000*/  LDC.64 R2, c[0x0][0xb28] ;  /* 0x0002ca00ff027b82 */ /* 0x000ea20000000a00 */
[----:B----4-:R-:W-:-:S04]  /*1010*/  IMAD.HI.U32 R13, R12, R5, RZ ;  /* 0x000000050c0d7227 */ /* 0x010fc800078e00ff */
[----:B------:R-:W-:-:S04]  /*1020*/  IMAD.HI.U32 R5, R20, R5, RZ ;  /* 0x0000000514057227 */ /* 0x000fc800078e00ff */
[----:B---3--:R-:W-:-:S04]  /*1030*/  IMAD.HI.U32 R14, R11, R6, RZ ;  /* 0x000000060b0e7227 */ /* 0x008fc800078e00ff */
[C---:B------:R-:W-:Y:S01]  /*1040*/  IMAD.HI.U32 R16, R21.reuse, R6, RZ ;  /* 0x0000000615107227 */ /* 0x040fe200078e00ff */
[-C--:B------:R-:W-:Y:S02]  /*1050*/  @P2 SHF.R.U32.HI R11, RZ, R7.reuse, R14 ;  /* 0x00000007ff0b2219 */ /* 0x080fe4000001160e */
[-C--:B-1----:R-:W-:Y:S02]  /*1060*/  @P1 SHF.R.U32.HI R12, RZ, R8.reuse, R13 ;  /* 0x00000008ff0c1219 */ /* 0x082fe4000001160d */
[----:B------:R-:W-:Y:S02]  /*1070*/  SHF.R.U32.HI R5, RZ, R8, R5 ;  /* 0x00000008ff057219 */ /* 0x000fe40000011605 */
[----:B------:R-:W-:Y:S02]  /*1080*/  SHF.R.U32.HI R16, RZ, R7, R16 ;  /* 0x00000007ff107219 */ /* 0x000fe40000011610 */
[----:B------:R-:W-:Y:S01]  /*1090*/  SEL R5, R20, R5, !P1 ;  /* 0x0000000514057207 */ /* 0x000fe20004800000 */
[----:B--2---:R-:W-:Y:S01]  /*10a0*/  IMAD.HI.U32 R14, R12, R2, RZ ;  /* 0x000000020c0e7227 */ /* 0x004fe200078e00ff */
[----:B------:R-:W-:-:S02]  /*10b0*/  SEL R7, R21, R16, !P2 ;  /* 0x0000001015077207 */ /* 0x000fc40005000000 */
[----:B------:R-:W-:Y:S01]  /*10c0*/  IADD3 R13, PT, PT, -R5, RZ, RZ ;  /* 0x000000ff050d7210 */ /* 0x000fe20007ffe1ff */
[----:B------:R-:W-:Y:S01]  /*10d0*/  IMAD.HI.U32 R6, R11, R2, RZ ;  /* 0x000000020b067227 */ /* 0x000fe200078e00ff */
[----:B------:R-:W-:-:S03]  /*10e0*/  @P0 SHF.R.U32.HI R12, RZ, R3, R14 ;  /* 0x00000003ff0c0219 */ /* 0x000fc6000001160e */
[----:B------:R-:W-:Y:S01]  /*10f0*/  IMAD R13, R4, R13, R20 ;  /* 0x0000000d040d7224 */ /* 0x000fe200078e0214 */
[----:B------:R-:W-:Y:S01]  /*1100*/  @P0 SHF.R.U32.HI R11, RZ, R3, R6 ;  /* 0x00000003ff0b0219 */ /* 0x000fe20000011606 */
[----:B------:R-:W-:-:S04]  /*1110*/  IMAD R12, R12, R9, RZ ;  /* 0x000000090c0c7224 */ /* 0x000fc800078e02ff */
[----:B------:R-:W-:Y:S01]  /*1120*/  IMAD R6, R11, R9, RZ ;  /* 0x000000090b067224 */ /* 0x000fe200078e02ff */
[----:B------:R-:W-:-:S04]  /*1130*/  ISETP.GE.AND P1, PT, R5, R12, PT ;  /* 0x0000000c0500720c */ /* 0x000fc80003f26270 */
[----:B------:R-:W-:Y:S01]  /*1140*/  ISETP.GE.OR P1, PT, R7, R6, P1 ;  /* 0x000000060700720c */ /* 0x000fe20000f26670 */
[----:B------:R-:W-:-:S05]  /*1150*/  IMAD.HI.U32 R6, R5, R2, RZ ;  /* 0x0000000205067227 */ /* 0x000fca00078e00ff */
[----:B------:R-:W-:-:S04]  /*1160*/  SHF.R.U32.HI R6, RZ, R3, R6 ;  /* 0x00000003ff067219 */ /* 0x000fc80000011606 */
[----:B------:R-:W-:-:S03]  /*1170*/  SEL R6, R5, R6, !P0 ;  /* 0x0000000605067207 */ /* 0x000fc60004000000 */
[----:B------:R-:W-:Y:S01]  /*1180*/  @!P1 IMAD.HI.U32 R8, R7, R2, RZ ;  /* 0x0000000207089227 */ /* 0x000fe200078e00ff */
[----:B------:R-:W-:-:S04]  /*1190*/  IADD3 R2, PT, PT, -R6, RZ, RZ ;  /* 0x000000ff06027210 */ /* 0x000fc80007ffe1ff */
[----:B------:R-:W-:Y:S01]  /*11a0*/  @!P1 SHF.R.U32.HI R8, RZ, R3, R8 ;  /* 0x00000003ff089219 */ /* 0x000fe20000011608 */
[----:B------:R-:W-:-:S03]  /*11b0*/  IMAD R2, R9, R2, R5 ;  /* 0x0000000209027224 */ /* 0x000fc600078e0205 */
[----:B------:R-:W-:-:S05]  /*11c0*/  @!P1 SEL R3, R7, R8, !P0 ;  /* 0x0000000807039207 */ /* 0x000fca0004000000 */
[--C-:B------:R-:W-:Y:S02]  /*11d0*/  @!P1 IMAD.IADD R6, R6, 0x1, -R3.reuse ;  /* 0x0000000106069824 */ /* 0x100fe400078e0a03 */
[----:B------:R-:W-:Y:S01]  /*11e0*/  @!P1 IMAD R3, R2, R11, R3 ;  /* 0x0000000b02039224 */ /* 0x000fe200078e0203 */
[----:B------:R-:W-:Y:S01]  /*11f0*/  IADD3 R2, PT, PT, -R7, RZ, RZ ;  /* 0x000000ff07027210 */ /* 0x000fe20007ffe1ff */
[----:B------:R-:W-:Y:S02]  /*1200*/  @!P1 IMAD R5, R6, R9, R7 ;  /* 0x0000000906059224 */ /* 0x000fe400078e0207 */
[----:B------:R-:W-:Y:S02]  /*1210*/  @!P1 IMAD.MOV.U32 R7, RZ, RZ, R3 ;  /* 0x000000ffff079224 */ /* 0x000fe400078e0003 */
[----:B------:R-:W-:Y:S02]  /*1220*/  IMAD R2, R10, R2, R21 ;  /* 0x000000020a027224 */ /* 0x000fe400078e0215 */
[----:B------:R-:W-:-:S02]  /*1230*/  IMAD R20, R5, R4, R13 ;  /* 0x0000000405147224 */ /* 0x000fc400078e020d */
[----:B------:R-:W-:Y:S02]  /*1240*/  IMAD R21, R7, R10, R2 ;  /* 0x0000000a07157224 */ /* 0x000fe400078e0202 */
.L_x_15:
[----:B------:R-:W1:Y:S01]  /*1250*/  LDCU UR4, c[0x0][0xb30] ;  /* 0x00016600ff0477ac */ /* 0x000e620008000800 */
[----:B------:R-:W2:Y:S08]  /*1260*/  S2UR UR37, SR_CgaCtaId ;  /* 0x00000000002579c3 */ /* 0x000eb00000008800 */
[----:B------:R-:W3:Y:S01]  /*1270*/  LDC R40, c[0x0][0xb24] ;  /* 0x0002c900ff287b82 */ /* 0x000ee20000000800 */
[----:B-1----:R-:W-:-:S09]  /*1280*/  UISETP.NE.AND UP1, UPT, UR4, 0x1, UPT ;  /* 0x000000010400788c */ /* 0x002fd2000bf25270 */
[----:B--2---:R-:W-:Y:S05]  /*1290*/  BRA.U UP1, `(.L_x_16) ;  /* 0x0000000101407547 */ /* 0x004fea000b800000 */
[----:B------:R-:W1:Y:S08]  /*12a0*/  LDC.64 R4, c[0x0][0xb10] ;  /* 0x0002c400ff047b82 */ /* 0x000e700000000a00 */
[----:B------:R-:W2:Y:S08]  /*12b0*/  LDC.64 R2, c[0x0][0xb18] ;  /* 0x0002c600ff027b82 */ /* 0x000eb00000000a00 */
[----:B------:R-:W4:Y:S08]  /*12c0*/  LDC R6, c[0x0][0xb20] ;  /* 0x0002c800ff067b82 */ /* 0x000f300000000800 */
[----:B------:R-:W3:Y:S01]  /*12d0*/  LDC R8, c[0x0][0xb0c] ;  /* 0x0002c300ff087b82 */ /* 0x000ee20000000800 */
[----:B-1----:R-:W-:-:S05]  /*12e0*/  IMAD.HI.U32 R4, R21, R4, RZ ;  /* 0x0000000415047227 */ /* 0x002fca00078e00ff */
[----:B------:R-:W-:Y:S01]  /*12f0*/  SHF.R.U32.HI R4, RZ, R5, R4 ;  /* 0x00000005ff047219 */ /* 0x000fe20000011604 */
[----:B--2---:R-:W-:Y:S01]  /*1300*/  IMAD.HI.U32 R3, R20, R3, RZ ;  /* 0x0000000314037227 */ /* 0x004fe200078e00ff */
[----:B------:R-:W-:-:S04]  /*1310*/  ISETP.NE.AND P0, PT, R2, 0x1, PT ;  /* 0x000000010200780c */ /* 0x000fc80003f05270 */
[----:B----4-:R-:W-:-:S04]  /*1320*/  SHF.R.U32.HI R3, RZ, R6, R3 ;  /* 0x00000006ff037219 */ /* 0x010fc80000011603 */
[----:B------:R-:W-:Y:S02]  /*1330*/  SEL R3, R20, R3, !P0 ;  /* 0x0000000314037207 */ /* 0x000fe40004000000 */
[----:B---3--:R-:W-:-:S04]  /*1340*/  ISETP.NE.AND P1, PT, R8, 0x1, PT ;  /* 0x000000010800780c */ /* 0x008fc80003f25270 */
[----:B------:R-:W-:-:S05]  /*1350*/  SEL R4, R21, R4, !P1 ;  /* 0x0000000415047207 */ /* 0x000fca0004800000 */
[----:B------:R-:W-:Y:S02]  /*1360*/  IMAD.IADD R5, R3, 0x1, -R4 ;  /* 0x0000000103057824 */ /* 0x000fe400078e0a04 */
[----:B------:R-:W-:Y:S02]  /*1370*/  IMAD.IADD R3, R4, 0x1, -R3 ;  /* 0x0000000104037824 */ /* 0x000fe400078e0a03 */
[----:B------:R-:W-:Y:S02]  /*1380*/  IMAD R21, R5, R8, R21 ;  /* 0x0000000805157224 */ /* 0x000fe400078e0215 */
[----:B------:R-:W-:-:S07]  /*1390*/  IMAD R20, R3, R2, R20 ;  /* 0x0000000203147224 */ /* 0x000fce00078e0214 */
.L_x_16:
[----:B------:R-:W-:Y:S01]  /*13a0*/  BAR.SYNC.DEFER_BLOCKING 0x0 ;  /* 0x0000000000007b1d */ /* 0x000fe20000010000 */
[----:B------:R-:W-:Y:S01]  /*13b0*/  UISETP.NE.AND UP1, UPT, UR8, 0x2, UPT ;  /* 0x000000020800788c */ /* 0x000fe2000bf25270 */
[----:B------:R-:W-:Y:S02]  /*13c0*/  ISETP.NE.OR P5, PT, R0, 0x2, !P5 ;  /* 0x000000020000780c */ /* 0x000fe40006fa5670 */
[----:B------:R-:W-:-:S06]  /*13d0*/  LOP3.LUT R2, R108, 0x1f, RZ, 0xc0, !PT ;  /* 0x0000001f6c027812 */ /* 0x000fcc00078ec0ff */
[----:B------:R-:W-:Y:S05]  /*13e0*/  BRA.U UP1, `(.L_x_17) ;  /* 0x0000001101f07547 */ /* 0x000fea000b800000 */
[----:B------:R-:W1:Y:S01]  /*13f0*/  LDCU UR13, c[0x0][0x38c] ;  /* 0x00007180ff0d77ac */ /* 0x000e620008000800 */
[----:B------:R-:W2:Y:S01]  /*1400*/  LDC R9, c[0x0][0x370] ;  /* 0x0000dc00ff097b82 */ /* 0x000ea20000000800 */
[----:B------:R-:W-:Y:S01]  /*1410*/  PLOP3.LUT P1, PT, PT, PT, UP2, 0x80, 0x8 ;  /* 0x000000000008781c */ /* 0x000fe20003f2f028 */
[----:B------:R-:W-:Y:S01]  /*1420*/  HFMA2 R12, -RZ, RZ, 0, 0 ;  /* 0x00000000ff0c7431 */ /* 0x000fe200000001ff */
[----:B------:R-:W-:Y:S01]  /*1430*/  ISETP.EQ.OR P4, PT, R2, RZ, P5 ;  /* 0x000000ff0200720c */ /* 0x000fe20002f82670 */
[----:B------:R-:W-:Y:S01]  /*1440*/  IMAD.MOV.U32 R15, RZ, RZ, 0x1 ;  /* 0x00000001ff0f7424 */ /* 0x000fe200078e00ff */
[----:B------:R-:W-:Y:S01]  /*1450*/  PLOP3.LUT P1, PT, P1, PT, PT, 0x8, 0x80 ;  /* 0x000000000080781c */ /* 0x000fe20000f2e170 */
[----:B------:R-:W-:Y:S01]  /*1460*/  IMAD.MOV.U32 R14, RZ, RZ, RZ ;  /* 0x000000ffff0e7224 */ /* 0x000fe200078e00ff */
[----:B------:R-:W-:Y:S01]  /*1470*/  MOV R8, 0x1 ;  /* 0x0000000100087802 */ /* 0x000fe20000000f00 */
[----:B------:R-:W4:Y:S01]  /*1480*/  LDC R0, c[0x0][0x374] ;  /* 0x0000dd00ff007b82 */ /* 0x000f220000000800 */
[----:B------:R-:W-:Y:S01]  /*1490*/  IMAD.MOV.U32 R10, RZ, RZ, RZ ;  /* 0x000000ffff0a7224 */ /* 0x000fe200078e00ff */
[----:B------:R-:W2:Y:S01]  /*14a0*/  LDCU.64 UR22, c[0x0][0x348] ;  /* 0x00006900ff1677ac */ /* 0x000ea20008000a00 */
[----:B------:R-:W-:Y:S01]  /*14b0*/  UMOV UR6, URZ ;  /* 0x000000ff00067c82 */ /* 0x000fe20008000000 */
[----:B-1----:R-:W-:-:S04]  /*14c0*/  UIADD3 UR5, UPT, UPT, UR13, 0x7f, URZ ;  /* 0x0000007f0d057890 */ /* 0x002fc8000fffe0ff */
[----:B------:R-:W-:-:S04]  /*14d0*/  USHF.R.S32.HI UR4, URZ, 0x1f, UR5 ;  /* 0x0000001fff047899 */ /* 0x000fc80008011405 */
[----:B------:R-:W-:-:S04]  /*14e0*/  ULEA.HI UR4, UR4, UR5, URZ, 0x7 ;  /* 0x0000000504047291 */ /* 0x000fc8000f8f38ff */
[----:B------:R-:W-:Y:S02]  /*14f0*/  USHF.R.S32.HI UR15, URZ, 0x7, UR4 ;  /* 0x00000007ff0f7899 */ /* 0x000fe40008011404 */
[----:B------:R-:W-:Y:S02]  /*1500*/  UIADD3 UR4, UPT, UPT, UR13, -0x1, URZ ;  /* 0xffffffff0d047890 */ /* 0x000fe4000fffe0ff */
[----:B------:R-:W-:Y:S02]  /*1510*/  UISETP.LT.U32.AND UP0, UPT, UR15, 0x8, UPT ;  /* 0x000000080f00788c */ /* 0x000fe4000bf01070 */
[----:B------:R-:W-:Y:S02]  /*1520*/  UISETP.GE.U32.AND UP1, UPT, UR4, -0xff, UPT ;  /* 0xffffff010400788c */ /* 0x000fe4000bf26070 */
[----:B------:R-:W-:Y:S02]  /*1530*/  USEL UR14, UR15, 0x8, UP0 ;  /* 0x000000080f0e7887 */ /* 0x000fe40008000000 */
[----:B------:R-:W-:-:S02]  /*1540*/  UIADD3 UR13, UPT, UPT, UR13, 0xfe, URZ ;  /* 0x000000fe0d0d7890 */ /* 0x000fc4000fffe0ff */
[----:B------:R-:W-:Y:S02]  /*1550*/  UIADD3 UR5, UPT, UPT, UR14, -0x1, URZ ;  /* 0xffffffff0e057890 */ /* 0x000fe4000fffe0ff */
[----:B------:R-:W-:-:S03]  /*1560*/  UIADD3 UR7, UPT, UPT, UR15, -UR14, URZ ;  /* 0x8000000e0f077290 */ /* 0x000fc6000fffe0ff */
[----:B------:R-:W-:-:S04]  /*1570*/  @UP1 UIADD3 UR5, UPT, UPT, UR14, URZ, URZ ;  /* 0x000000ff0e051290 */ /* 0x000fc8000fffe0ff */
[----:B--2---:R-:W-:-:S12]  /*1580*/  UIADD3 UR5, UPT, UPT, UR5, 0x1, URZ ;  /* 0x0000000105057890 */ /* 0x004fd8000fffe0ff */
.L_x_35:
[----:B------:R-:W-:Y:S01]  /*1590*/  UISETP.NE.AND UP0, UPT, UR37, URZ, UPT ;  /* 0x000000ff2500728c */ /* 0x000fe2000bf05270 */
[----:B------:R-:W1:Y:S08]  /*15a0*/  S2UR UR37, SR_CgaCtaId ;  /* 0x00000000002579c3 */ /* 0x000e700000008800 */
[----:B------:R-:W-:Y:S05]  /*15b0*/  BRA.U UP0, `(.L_x_18) ;  /* 0x0000000100347547 */ /* 0x000fea000b800000 */
[----:B------:R-:W2:Y:S01]  /*15c0*/  S2R R2, SR_CgaCtaId ;  /* 0x0000000000027919 */ /* 0x000ea20000008800 */
[----:B------:R-:W-:-:S04]  /*15d0*/  MOV R3, 0x400 ;  /* 0x0000040000037802 */ /* 0x000fc80000000f00 */
[----:B--2---:R-:W-:Y:S02]  /*15e0*/  LEA R3, R2, R3, 0x18 ;  /* 0x0000000302037211 */ /* 0x004fe400078ec0ff */
[----:B------:R-:W-:-:S03]  /*15f0*/  SHF.L.U32 R2, R8, 0x1f, RZ ;  /* 0x0000001f08027819 */ /* 0x000fc600000006ff */
[----:B------:R-:W-:-:S04]  /*1600*/  IMAD R3, R10, 0x8, R3 ;  /* 0x000000080a037824 */ /* 0x000fc800078e0203 */
[----:B------:R-:W2:Y:S02]  /*1610*/  SYNCS.PHASECHK.TRANS64.TRYWAIT P0, [R3+URZ+0x120], R2 ;  /* 0x00012002030075a7 */ /* 0x000ea400080011ff */
[----:B--2---:R-:W-:Y:S05]  /*1620*/  @!P0 BRA `(.L_x_19) ;  /* 0x0000005c00848947 */ /* 0x004fea0003800000 */
.L_x_109:
[----:B------:R-:W-:Y:S01]  /*1630*/  VIADD R10, R10, 0x1 ;  /* 0x000000010a0a7836 */ /* 0x000fe20000000000 */
[----:B------:R2:W-:Y:S04]  /*1640*/  SYNCS.ARRIVE.TRANS64.A1T0 RZ, [R3+URZ+0x110], RZ ;  /* 0x000110ff03ff79a7 */ /* 0x0005e800081000ff */
[----:B------:R-:W-:-:S04]  /*1650*/  ISETP.NE.AND P0, PT, R10, 0x2, PT ;  /* 0x000000020a00780c */ /* 0x000fc80003f05270 */
[----:B------:R-:W-:Y:S02]  /*1660*/  SEL R10, R10, RZ, P0 ;  /* 0x000000ff0a0a7207 */ /* 0x000fe40000000000 */
[----:B--2---:R-:W-:-:S04]  /*1670*/  SEL R3, RZ, 0x1, P0 ;  /* 0x00000001ff037807 */ /* 0x004fc80000000000 */
[----:B------:R-:W-:-:S07]  /*1680*/  LOP3.LUT R8, R8, R3, RZ, 0x3c, !PT ;  /* 0x0000000308087212 */ /* 0x000fce00078e3cff */
.L_x_18:
[----:B------:R-:W-:Y:S01]  /*1690*/  UMOV UR4, 0x400 ;  /* 0x0000040000047882 */ /* 0x000fe20000000000 */
[----:B------:R-:W-:Y:S01]  /*16a0*/  SHF.L.U32 R2, R15, 0x1f, RZ ;  /* 0x0000001f0f027819 */ /* 0x000fe200000006ff */
[----:B-1----:R-:W-:Y:S01]  /*16b0*/  ULEA UR4, UR37, UR4, 0x18 ;  /* 0x0000000425047291 */ /* 0x002fe2000f8ec0ff */
[----:B------:R-:W-:Y:S01]  /*16c0*/  R2UR UR34, R21 ;  /* 0x00000000152272ca */ /* 0x000fe200000e0000 */
[----:B------:R-:W-:Y:S01]  /*16d0*/  UISETP.GE.U32.AND UP0, UPT, UR13, 0xff, UPT ;  /* 0x000000ff0d00788c */ /* 0x000fe2000bf06070 */
[----:B------:R-:W-:Y:S01]  /*16e0*/  R2UR UR10, R20 ;  /* 0x00000000140a72ca */ /* 0x000fe200000e0000 */
[----:B------:R-:W-:Y:S01]  /*16f0*/  ULEA UR8, UR6, UR4, 0x3 ;  /* 0x0000000406087291 */ /* 0x000fe2000f8e18ff */
[----:B------:R-:W-:-:S08]  /*1700*/  UMOV UR24, URZ ;  /* 0x000000ff00187c82 */ /* 0x000fd00008000000 */
[----:B------:R1:W2:Y:S01]  /*1710*/  SYNCS.PHASECHK.TRANS64.TRYWAIT P0, [UR8+0x40], R2 ;  /* 0x00004002ff0075a7 */ /* 0x0002a20008001108 */
[----:B------:R-:W-:Y:S02]  /*1720*/  USHF.L.U32 UR34, UR34, 0x6, URZ ;  /* 0x0000000622227899 */ /* 0x000fe400080006ff */
[----:B------:R-:W-:Y:S01]  /*1730*/  USHF.L.U32 UR10, UR10, 0x7, URZ ;  /* 0x000000070a0a7899 */ /* 0x000fe200080006ff */
[----:B------:R-:W-:Y:S11]  /*1740*/  BRA.U !UP0, `(.L_x_20) ;  /* 0x0000000108a87547 */ /* 0x000ff6000b800000 */
[----:B------:R-:W-:Y:S01]  /*1750*/  UMOV UR16, URZ ;  /* 0x000000ff00107c82 */ /* 0x000fe20008000000 */
[----:B------:R-:W-:-:S05]  /*1760*/  UMOV UR17, UR6 ;  /* 0x0000000600117c82 */ /* 0x000fca0008000000 */
.L_x_25:
[----:B-1----:R-:W-:Y:S01]  /*1770*/  ULEA UR33, UR17, UR4, 0x3 ;  /* 0x0000000411217291 */ /* 0x002fe2000f8e18ff */
[----:B--2---:R-:W-:Y:S01]  /*1780*/  @!P5 MOV R3, 0x6000 ;  /* 0x000060000003d802 */ /* 0x004fe20000000f00 */
[----:B--2---:R-:W-:Y:S10]  /*1790*/  @P0 BRA `(.L_x_21) ;  /* 0x00000000000c0947 */ /* 0x004ff40003800000 */
[----:B------:R-:W-:-:S04]  /*17a0*/  SHF.L.U32 R5, R15, 0x1f, RZ ;  /* 0x0000001f0f057819 */ /* 0x000fc800000006ff */
[----:B------:R-:W2:Y:S02]  /*17b0*/  SYNCS.PHASECHK.TRANS64.TRYWAIT P0, [UR33+0x40], R5 ;  /* 0x00004005ff0075a7 */ /* 0x000ea40008001121 */
[----:B--2---:R-:W-:Y:S05]  /*17c0*/  @!P0 BRA `(.L_x_22) ;  /* 0x0000005c00308947 */ /* 0x004fea0003800000 */
.L_x_21:
[----:B------:R2:W-:Y:S01]  /*17d0*/  @!P5 SYNCS.ARRIVE.TRANS64 RZ, [UR33], R3 ;  /* 0x00000003ffffd9a7 */ /* 0x0005e20008000021 */
[----:B------:R-:W-:Y:S04]  /*17e0*/  BSSY.RECONVERGENT B0, `(.L_x_23) ;  /* 0x0000003000007945 */ /* 0x000fe80003800200 */
[----:B------:R-:W-:Y:S05]  /*17f0*/  @P4 BRA `(.L_x_24) ;  /* 0x0000000000044947 */ /* 0x000fea0003800000 */
[----:B------:R-:W-:Y:S05]  /*1800*/  BPT.TRAP 0x1 ;  /* 0x000000040000795c */ /* 0x000fea0000300000 */
.L_x_24:
[----:B------:R-:W-:Y:S05]  /*1810*/  BSYNC.RECONVERGENT B0 ;  /* 0x0000000000007941 */ /* 0x000fea0003800200 */
.L_x_23:
[----:B------:R-:W-:Y:S02]  /*1820*/  UIADD3 UR6, UPT, UPT, UR17, 0x1, URZ ;  /* 0x0000000111067890 */ /* 0x000fe4000fffe0ff */
[----:B------:R-:W-:Y:S02]  /*1830*/  ULEA UR32, UR17, UR4, 0xd ;  /* 0x0000000411207291 */ /* 0x000fe4000f8e68ff */
[----:B------:R-:W-:Y:S02]  /*1840*/  UISETP.NE.AND UP0, UPT, UR6, 0x8, UPT ;  /* 0x000000080600788c */ /* 0x000fe4000bf05270 */
[----:B------:R-:W-:Y:S02]  /*1850*/  UIADD3 UR26, UP1, UPT, UR22, 0x80, URZ ;  /* 0x00000080161a7890 */ /* 0x000fe4000ff3e0ff */
[----:B------:R-:W-:Y:S02]  /*1860*/  USEL UR9, URZ, 0x1, UP0 ;  /* 0x00000001ff097887 */ /* 0x000fe40008000000 */
[----:B------:R-:W-:-:S02]  /*1870*/  USEL UR6, UR6, URZ, UP0 ;  /* 0x000000ff06067287 */ /* 0x000fc40008000000 */
[----:B------:R-:W-:Y:S02]  /*1880*/  UIADD3 UR20, UP0, UPT, UR22, 0x180, URZ ;  /* 0x0000018016147890 */ /* 0x000fe4000ff1e0ff */
[----:B------:R-:W-:Y:S01]  /*1890*/  ULEA UR8, UR6, UR4, 0x3 ;  /* 0x0000000406087291 */ /* 0x000fe2000f8e18ff */
[----:B------:R-:W-:Y:S01]  /*18a0*/  LOP3.LUT R15, R15, UR9, RZ, 0x3c, !PT ;  /* 0x000000090f0f7c12 */ /* 0x000fe2000f8e3cff */
[----:B------:R-:W-:Y:S02]  /*18b0*/  USHF.L.U32 UR35, UR16, 0x7, URZ ;  /* 0x0000000710237899 */ /* 0x000fe400080006ff */
[----:B------:R-:W-:Y:S01]  /*18c0*/  UIADD3.X UR27, UPT, UPT, URZ, UR23, URZ, UP1, !UPT ;  /* 0x00000017ff1b7290 */ /* 0x000fe20008ffe4ff */
[----:B-1----:R-:W-:Y:S01]  /*18d0*/  SHF.L.U32 R2, R15, 0x1f, RZ ;  /* 0x0000001f0f027819 */ /* 0x002fe200000006ff */
[----:B------:R-:W-:Y:S02]  /*18e0*/  UIADD3 UR32, UPT, UPT, UR32, 0x4400, URZ ;  /* 0x0000440020207890 */ /* 0x000fe4000fffe0ff */
[----:B------:R-:W-:Y:S01]  /*18f0*/  UIADD3.X UR21, UPT, UPT, URZ, UR23, URZ, UP0, !UPT ;  /* 0x00000017ff157290 */ /* 0x000fe200087fe4ff */
[----:B------:R1:W1:Y:S01]  /*1900*/  SYNCS.PHASECHK.TRANS64.TRYWAIT P0, [UR8+0x40], R2 ;  /* 0x00004002ff0075a7 */ /* 0x0002620008001108 */
[----:B------:R-:W-:Y:S01]  /*1910*/  ULEA UR8, UR17, UR4, 0xe ;  /* 0x0000000411087291 */ /* 0x000fe2000f8e70ff */
[----:B------:R-:W-:Y:S01]  /*1920*/  UMOV UR18, 0x0 ;  /* 0x0000000000127882 */ /* 0x000fe20000000000 */
[----:B------:R-:W-:-:S02]  /*1930*/  UMOV UR19, 0x10000000 ;  /* 0x1000000000137882 */ /* 0x000fc40000000000 */
[----:B------:R-:W-:Y:S01]  /*1940*/  UIADD3 UR8, UPT, UPT, UR8, 0x14400, URZ ;  /* 0x0001440008087890 */ /* 0x000fe2000fffe0ff */
[----:B------:R1:W-:Y:S01]  /*1950*/  UTMALDG.3D [UR32], [UR26], desc[UR18] ;  /* 0x000012201a0075b4 */ /* 0x0003e20008011000 */
[----:B------:R-:W-:Y:S01]  /*1960*/  UMOV UR12, UR36 ;  /* 0x00000024000c7c82 */ /* 0x000fe20008000000 */
[----:B------:R-:W-:Y:S01]  /*1970*/  UMOV UR9, UR33 ;  /* 0x0000002100097c82 */ /* 0x000fe20008000000 */
[----:B------:R-:W-:Y:S01]  /*1980*/  UMOV UR11, UR35 ;  /* 0x00000023000b7c82 */ /* 0x000fe20008000000 */
[----:B------:R-:W-:Y:S01]  /*1990*/  UIADD3 UR16, UPT, UPT, UR16, 0x1, URZ ;  /* 0x0000000110107890 */ /* 0x000fe2000fffe0ff */
[----:B------:R-:W-:Y:S01]  /*19a0*/  UMOV UR24, UR5 ;  /* 0x0000000500187c82 */ /* 0x000fe20008000000 */
[----:B------:R-:W-:Y:S02]  /*19b0*/  UMOV UR17, UR6 ;  /* 0x0000000600117c82 */ /* 0x000fe40008000000 */
[----:B------:R1:W-:Y:S01]  /*19c0*/  UTMALDG.3D [UR8], [UR20], desc[UR18] ;  /* 0x00001208140075b4 */ /* 0x0003e20008011000 */
[----:B------:R-:W-:-:S09]  /*19d0*/  UISETP.NE.AND UP0, UPT, UR16, UR5, UPT ;  /* 0x000000051000728c */ /* 0x000fd2000bf05270 */
[----:B------:R-:W-:Y:S05]  /*19e0*/  BRA.U UP0, `(.L_x_25) ;  /* 0xfffffffd00607547 */ /* 0x000fea000b83ffff */
.L_x_20:
[----:B-1----:R-:W-:Y:S01]  /*19f0*/  ULEA UR8, UR6, UR4, 0x3 ;  /* 0x0000000406087291 */ /* 0x002fe2000f8e18ff */
[----:B------:R-:W-:Y:S01]  /*1a00*/  SHF.L.U32 R2, R15, 0x1f, RZ ;  /* 0x0000001f0f027819 */ /* 0x000fe200000006ff */
[----:B------:R-:W-:Y:S01]  /*1a10*/  @!P1 SYNCS.ARRIVE.TRANS64.A1T0 RZ, [UR4+0xa8], RZ ;  /* 0x0000a8ffffff99a7 */ /* 0x000fe20008100004 */
[----:B------:R-:W-:-:S06]  /*1a20*/  UISETP.GT.AND UP0, UPT, UR15, UR14, UPT ;  /* 0x0000000e0f00728c */ /* 0x000fcc000bf04270 */
[----:B--2---:R1:W2:Y:S03]  /*1a30*/  SYNCS.PHASECHK.TRANS64.TRYWAIT P0, [UR8+0x40], R2 ;  /* 0x00004002ff0075a7 */ /* 0x0042a60008001108 */
[----:B------:R-:W-:Y:S05]  /*1a40*/  BRA.U !UP0, `(.L_x_26) ;  /* 0x0000000108ac7547 */ /* 0x000fea000b800000 */
[----:B------:R-:W-:Y:S01]  /*1a50*/  UIADD3 UR21, UPT, UPT, UR7, UR24, URZ ;  /* 0x0000001807157290 */ /* 0x000fe2000fffe0ff */
[----:B------:R-:W-:-:S11]  /*1a60*/  UMOV UR25, UR6 ;  /* 0x0000000600197c82 */ /* 0x000fd60008000000 */
.L_x_31:
[----:B-1----:R-:W-:Y:S01]  /*1a70*/  ULEA UR17, UR25, UR4, 0x3 ;  /* 0x0000000419117291 */ /* 0x002fe2000f8e18ff */
[----:B--2---:R-:W-:Y:S01]  /*1a80*/  @!P5 MOV R3, 0x6000 ;  /* 0x000060000003d802 */ /* 0x004fe20000000f00 */
[----:B--2---:R-:W-:Y:S10]  /*1a90*/  @P0 BRA `(.L_x_27) ;  /* 0x00000000000c0947 */ /* 0x004ff40003800000 */
[----:B------:R-:W-:-:S04]  /*1aa0*/  SHF.L.U32 R5, R15, 0x1f, RZ ;  /* 0x0000001f0f057819 */ /* 0x000fc800000006ff */
[----:B------:R-:W2:Y:S02]  /*1ab0*/  SYNCS.PHASECHK.TRANS64.TRYWAIT P0, [UR17+0x40], R5 ;  /* 0x00004005ff0075a7 */ /* 0x000ea40008001111 */
[----:B--2---:R-:W-:Y:S05]  /*1ac0*/  @!P0 BRA `(.L_x_28) ;  /* 0x0000005800888947 */ /* 0x004fea0003800000 */
.L_x_27:
[----:B------:R2:W-:Y:S01]  /*1ad0*/  @!P5 SYNCS.ARRIVE.TRANS64 RZ, [UR17], R3 ;  /* 0x00000003ffffd9a7 */ /* 0x0005e20008000011 */
[----:B------:R-:W-:Y:S04]  /*1ae0*/  BSSY.RECONVERGENT B0, `(.L_x_29) ;  /* 0x0000003000007945 */ /* 0x000fe80003800200 */
[----:B------:R-:W-:Y:S05]  /*1af0*/  @P4 BRA `(.L_x_30) ;  /* 0x0000000000044947 */ /* 0x000fea0003800000 */
[----:B------:R-:W-:Y:S05]  /*1b00*/  BPT.TRAP 0x1 ;  /* 0x000000040000795c */ /* 0x000fea0000300000 */
.L_x_30:
[----:B------:R-:W-:Y:S05]  /*1b10*/  BSYNC.RECONVERGENT B0 ;  /* 0x0000000000007941 */ /* 0x000fea0003800200 */
.L_x_29:
        /* <DEDUP_REMOVED lines=10> */
[----:B------:R-:W-:Y:S01]  /*1bc0*/  UIADD3 UR16, UPT, UPT, UR16, 0x4400, URZ ;  /* 0x0000440010107890 */ /* 0x000fe2000fffe0ff */
[----:B-1----:R-:W-:Y:S01]  /*1bd0*/  SHF.L.U32 R2, R15, 0x1f, RZ ;  /* 0x0000001f0f027819 */ /* 0x002fe200000006ff */
[----:B------:R-:W-:Y:S02]  /*1be0*/  UIADD3.X UR31, UPT, UPT, URZ, UR23, URZ, UP1, !UPT ;  /* 0x00000017ff1f7290 */ /* 0x000fe40008ffe4ff */
[----:B------:R-:W-:Y:S01]  /*1bf0*/  UIADD3.X UR29, UPT, UPT, URZ, UR23, URZ, UP0, !UPT ;  /* 0x00000017ff1d7290 */ /* 0x000fe200087fe4ff */
[----:B------:R1:W1:Y:S01]  /*1c00*/  SYNCS.PHASECHK.TRANS64.TRYWAIT P0, [UR8+0x40], R2 ;  /* 0x00004002ff0075a7 */ /* 0x0002620008001108 */
[----:B------:R-:W-:Y:S01]  /*1c10*/  ULEA UR8, UR25, UR4, 0xe ;  /* 0x0000000419087291 */ /* 0x000fe2000f8e70ff */
[----:B------:R-:W-:Y:S01]  /*1c20*/  UMOV UR26, 0x0 ;  /* 0x00000000001a7882 */ /* 0x000fe20000000000 */
[----:B------:R-:W-:-:S02]  /*1c30*/  UMOV UR27, 0x10000000 ;  /* 0x10000000001b7882 */ /* 0x000fc40000000000 */
[----:B------:R-:W-:Y:S01]  /*1c40*/  UIADD3 UR8, UPT, UPT, UR8, 0x14400, URZ ;  /* 0x0001440008087890 */ /* 0x000fe2000fffe0ff */
[----:B------:R-:W-:Y:S01]  /*1c50*/  UMOV UR18, UR34 ;  /* 0x0000002200127c82 */ /* 0x000fe20008000000 */
[----:B------:R-:W-:Y:S01]  /*1c60*/  UMOV UR20, UR36 ;  /* 0x0000002400147c82 */ /* 0x000fe20008000000 */
[----:B------:R-:W-:Y:S01]  /*1c70*/  UMOV UR12, UR36 ;  /* 0x00000024000c7c82 */ /* 0x000fe20008000000 */
[----:B------:R-:W-:Y:S01]  /*1c80*/  UMOV UR9, UR17 ;  /* 0x0000001100097c82 */ /* 0x000fe20008000000 */
[----:B------:R-:W-:Y:S01]  /*1c90*/  UMOV UR11, UR19 ;  /* 0x00000013000b7c82 */ /* 0x000fe20008000000 */
[----:B------:R1:W-:Y:S01]  /*1ca0*/  UTMALDG.3D [UR16], [UR30], desc[UR26] ;  /* 0x00001a101e0075b4 */ /* 0x0003e20008011000 */
[----:B------:R-:W-:Y:S01]  /*1cb0*/  UIADD3 UR24, UPT, UPT, UR24, 0x1, URZ ;  /* 0x0000000118187890 */ /* 0x000fe2000fffe0ff */
[----:B------:R-:W-:-:S03]  /*1cc0*/  UMOV UR25, UR6 ;  /* 0x0000000600197c82 */ /* 0x000fc60008000000 */
[----:B------:R-:W-:Y:S01]  /*1cd0*/  UISETP.NE.AND UP0, UPT, UR24, UR21, UPT ;  /* 0x000000151800728c */ /* 0x000fe2000bf05270 */
[----:B------:R1:W-:Y:S08]  /*1ce0*/  UTMALDG.3D [UR8], [UR28], desc[UR26] ;  /* 0x00001a081c0075b4 */ /* 0x0003f00008011000 */
[----:B------:R-:W-:Y:S05]  /*1cf0*/  BRA.U UP0, `(.L_x_31) ;  /* 0xfffffffd005c7547 */ /* 0x000fea000b83ffff */
.L_x_26:
[----:B-1----:R-:W-:Y:S01]  /*1d00*/  LEA R2, R14, UR4, 0x3 ;  /* 0x000000040e027c11 */ /* 0x002fe2000f8e18ff */
[----:B------:R-:W-:Y:S01]  /*1d10*/  NOP ;  /* 0x0000000000007918 */ /* 0x000fe20000000000 */
[----:B--2---:R-:W-:Y:S02]  /*1d20*/  SHF.L.U32 R3, R12, 0x1f, RZ ;  /* 0x0000001f0c037819 */ /* 0x004fe400000006ff */
[----:B------:R-:W-:Y:S02]  /*1d30*/  LEA R4, R14, UR4, 0x4 ;  /* 0x000000040e047c11 */ /* 0x000fe4000f8e20ff */
[----:B------:R-:W1:Y:S02]  /*1d40*/  SYNCS.PHASECHK.TRANS64.TRYWAIT P0, [R2+URZ+0xb0], R3 ;  /* 0x0000b003020075a7 */ /* 0x000e6400080011ff */
[----:B-1----:R-:W-:Y:S05]  /*1d50*/  @!P0 BRA `(.L_x_32) ;  /* 0x0000005400fc8947 */ /* 0x002fea0003800000 */
.L_x_112:
[----:B------:R-:W2:Y:S01]  /*1d60*/  LDS.128 R4, [R4+0x140] ;  /* 0x0001400004047984 */ /* 0x000ea20000000c00 */
[----:B---3--:R-:W-:Y:S01]  /*1d70*/  ISETP.GE.AND P0, PT, R40, 0x1, PT ;  /* 0x000000012800780c */ /* 0x008fe20003f06270 */
[----:B-1----:R-:W-:Y:S01]  /*1d80*/  VIADD R2, R2, 0xc0 ;  /* 0x000000c002027836 */ /* 0x002fe20000000000 */
[----:B------:R-:W-:Y:S01]  /*1d90*/  @!PT LDS RZ, [RZ] ;  /* 0x00000000fffff984 */ /* 0x000fe20000000800 */
[----:B------:R-:W-:Y:S01]  /*1da0*/  @!PT LDS RZ, [RZ] ;  /* 0x00000000fffff984 */ /* 0x000fe20000000800 */
[----:B------:R-:W-:Y:S01]  /*1db0*/  @!PT LDS RZ, [RZ] ;  /* 0x00000000fffff984 */ /* 0x000fe20000000800 */
[----:B------:R-:W-:Y:S01]  /*1dc0*/  @!PT LDS RZ, [RZ] ;  /* 0x00000000fffff984 */ /* 0x000fe20000000800 */
[----:B------:R1:W-:Y:S06]  /*1dd0*/  MEMBAR.ALL.CTA ;  /* 0x0000000000007992 */ /* 0x0003ec0000008000 */
[----:B-1----:R-:W1:Y:S01]  /*1de0*/  FENCE.VIEW.ASYNC.S ;  /* 0x00000000000073c6 */ /* 0x002e620000000000 */
[----:B------:R-:W-:-:S04]  /*1df0*/  PRMT R2, RZ, 0x654, R2 ;  /* 0x00000654ff027816 */ /* 0x000fc80000000002 */
[----:B-1----:R1:W-:Y:S01]  /*1e00*/  SYNCS.ARRIVE.TRANS64.RED.A1T0 RZ, [R2+URZ], RZ ;  /* 0x000000ff02ff79a7 */ /* 0x0023e200081004ff */
[----:B--2---:R-:W-:-:S13]  /*1e10*/  LOP3.LUT P2, RZ, R6, 0x1, RZ, 0xc0, !PT ;  /* 0x0000000106ff7812 */ /* 0x004fda000784c0ff */
[----:B------:R-:W-:Y:S01]  /*1e20*/  @P2 SHF.R.U32.HI R3, RZ, 0x10, R5 ;  /* 0x00000010ff032819 */ /* 0x000fe20000011605 */
[----:B------:R-:W-:Y:S01]  /*1e30*/  VOTEU.ANY UP0, P2 ;  /* 0x0000000000ff7886 */ /* 0x000fe20001000100 */
[----:B------:R-:W-:Y:S02]  /*1e40*/  @P2 MOV R13, R4 ;  /* 0x00000004000d2202 */ /* 0x000fe40000000f00 */
[----:B------:R-:W-:Y:S02]  /*1e50*/  @P2 R2UR.BROADCAST UR8, R3 ;  /* 0x00000000030822ca */ /* 0x000fe400008e0000 */
[----:B------:R-:W-:-:S11]  /*1e60*/  @P2 LOP3.LUT R11, R5, 0xffff, RZ, 0xc0, !PT ;  /* 0x0000ffff050b2812 */ /* 0x000fd600078ec0ff */
[----:B------:R-:W-:Y:S01]  /*1e70*/  @UP0 UMOV UR36, UR8 ;  /* 0x0000000800240c82 */ /* 0x000fe20008000000 */
[----:B-1----:R-:W-:Y:S05]  /*1e80*/  @!P0 BRA `(.L_x_33) ;  /* 0x0000000000b88947 */ /* 0x002fea0003800000 */
[----:B------:R-:W4:Y:S01]  /*1e90*/  LDC.64 R4, c[0x0][0xb18] ;  /* 0x0002c600ff047b82 */ /* 0x000f220000000a00 */
[----:B------:R-:W-:-:S07]  /*1ea0*/  ISETP.NE.AND P3, PT, R40, 0x1, PT ;  /* 0x000000012800780c */ /* 0x000fce0003f65270 */
[----:B------:R-:W1:Y:S08]  /*1eb0*/  LDC.64 R6, c[0x0][0xb10] ;  /* 0x0002c400ff067b82 */ /* 0x000e700000000a00 */
[----:B------:R-:W2:Y:S08]  /*1ec0*/  LDC R16, c[0x0][0xb20] ;  /* 0x0002c800ff107b82 */ /* 0x000eb00000000800 */
[----:B------:R-:W3:Y:S01]  /*1ed0*/  LDC R18, c[0x0][0xb0c] ;  /* 0x0002c300ff127b82 */ /* 0x000ee20000000800 */
[----:B----4-:R-:W-:Y:S01]  /*1ee0*/  IMAD.HI.U32 R17, R0, R5, RZ ;  /* 0x0000000500117227 */ /* 0x010fe200078e00ff */
[----:B------:R-:W-:-:S03]  /*1ef0*/  ISETP.NE.AND P0, PT, R4, 0x1, PT ;  /* 0x000000010400780c */ /* 0x000fc60003f05270 */
[----:B------:R-:W-:-:S03]  /*1f00*/  IMAD.HI.U32 R5, R11, R5, RZ ;  /* 0x000000050b057227 */ /* 0x000fc600078e00ff */
[----:B------:R-:W4:Y:S01]  /*1f10*/  LDC.64 R2, c[0x0][0xb28] ;  /* 0x0002ca00ff027b82 */ /* 0x000f220000000a00 */
[----:B-1----:R-:W-:-:S04]  /*1f20*/  IMAD.HI.U32 R20, R9, R6, RZ ;  /* 0x0000000609147227 */ /* 0x002fc800078e00ff */
[----:B------:R-:W-:Y:S01]  /*1f30*/  IMAD.HI.U32 R22, R13, R6, RZ ;  /* 0x000000060d167227 */ /* 0x000fe200078e00ff */
[----:B------:R-:W-:Y:S02]  /*1f40*/  SHF.R.U32.HI R20, RZ, R7, R20 ;  /* 0x00000007ff147219 */ /* 0x000fe40000011614 */
[-C--:B--2---:R-:W-:Y:S02]  /*1f50*/  SHF.R.U32.HI R17, RZ, R16.reuse, R17 ;  /* 0x00000010ff117219 */ /* 0x084fe40000011611 */
[----:B------:R-:W-:Y:S02]  /*1f60*/  SHF.R.U32.HI R16, RZ, R16, R5 ;  /* 0x00000010ff107219 */ /* 0x000fe40000011605 */
[----:B------:R-:W-:Y:S02]  /*1f70*/  SEL R17, R0, R17, !P0 ;  /* 0x0000001100117207 */ /* 0x000fe40004000000 */
[----:B------:R-:W-:Y:S02]  /*1f80*/  SHF.R.U32.HI R22, RZ, R7, R22 ;  /* 0x00000007ff167219 */ /* 0x000fe40000011616 */
[----:B---3--:R-:W-:-:S02]  /*1f90*/  ISETP.NE.AND P1, PT, R18, 0x1, PT ;  /* 0x000000011200780c */ /* 0x008fc40003f25270 */
[----:B------:R-:W-:Y:S02]  /*1fa0*/  SEL R5, R11, R16, !P0 ;  /* 0x000000100b057207 */ /* 0x000fe40004000000 */
[----:B------:R-:W-:Y:S02]  /*1fb0*/  SEL R19, R9, R20, !P1 ;  /* 0x0000001409137207 */ /* 0x000fe40004800000 */
[----:B------:R-:W-:Y:S01]  /*1fc0*/  SEL R7, R13, R22, !P1 ;  /* 0x000000160d077207 */ /* 0x000fe20004800000 */
[----:B----4-:R-:W-:-:S04]  /*1fd0*/  IMAD.HI.U32 R20, R17, R2, RZ ;  /* 0x0000000211147227 */ /* 0x010fc800078e00ff */
[----:B------:R-:W-:Y:S01]  /*1fe0*/  IMAD.HI.U32 R6, R19, R2, RZ ;  /* 0x0000000213067227 */ /* 0x000fe200078e00ff */
[----:B------:R-:W-:-:S04]  /*1ff0*/  @P3 SHF.R.U32.HI R17, RZ, R3, R20 ;  /* 0x00000003ff113219 */ /* 0x000fc80000011614 */
        /* <DEDUP_REMOVED lines=8> */
[----:B------:R-:W-:-:S04]  /*2080*/  @!P0 IMAD.HI.U32 R16, R7, R2, RZ ;  /* 0x0000000207108227 */ /* 0x000fc800078e00ff */
[----:B------:R-:W-:Y:S01]  /*2090*/  IMAD.MOV R2, RZ, RZ, -R6 ;  /* 0x000000ffff027224 */ /* 0x000fe200078e0a06 */
[----:B------:R-:W-:-:S03]  /*20a0*/  @!P0 SHF.R.U32.HI R16, RZ, R3, R16 ;  /* 0x00000003ff108219 */ /* 0x000fc60000011610 */
[----:B------:R-:W-:Y:S01]  /*20b0*/  IMAD R2, R40, R2, R5 ;  /* 0x0000000228027224 */ /* 0x000fe200078e0205 */
[----:B------:R-:W-:Y:S02]  /*20c0*/  @!P0 SEL R3, R7, R16, !P3 ;  /* 0x0000001007038207 */ /* 0x000fe40005800000 */
[----:B------:R-:W-:-:S03]  /*20d0*/  IADD3 R16, PT, PT, -R5, RZ, RZ ;  /* 0x000000ff05107210 */ /* 0x000fc60007ffe1ff */
[--C-:B------:R-:W-:Y:S02]  /*20e0*/  @!P0 IMAD.IADD R6, R6, 0x1, -R3.reuse ;  /* 0x0000000106068824 */ /* 0x100fe400078e0a03 */
[----:B------:R-:W-:Y:S01]  /*20f0*/  @!P0 IMAD R3, R2, R19, R3 ;  /* 0x0000001302038224 */ /* 0x000fe200078e0203 */
[----:B------:R-:W-:Y:S01]  /*2100*/  IADD3 R2, PT, PT, -R7, RZ, RZ ;  /* 0x000000ff07027210 */ /* 0x000fe20007ffe1ff */
[----:B------:R-:W-:Y:S02]  /*2110*/  @!P0 IMAD R5, R40, R6, R7 ;  /* 0x0000000628058224 */ /* 0x000fe400078e0207 */
[----:B------:R-:W-:Y:S02]  /*2120*/  IMAD R11, R4, R16, R11 ;  /* 0x00000010040b7224 */ /* 0x000fe400078e020b */
[----:B------:R-:W-:Y:S02]  /*2130*/  @!P0 IMAD.MOV.U32 R7, RZ, RZ, R3 ;  /* 0x000000ffff078224 */ /* 0x000fe400078e0003 */
[----:B------:R-:W-:-:S02]  /*2140*/  IMAD R2, R18, R2, R13 ;  /* 0x0000000212027224 */ /* 0x000fc400078e020d */
[----:B------:R-:W-:Y:S02]  /*2150*/  IMAD R11, R5, R4, R11 ;  /* 0x00000004050b7224 */ /* 0x000fe400078e020b */
[----:B------:R-:W-:Y:S02]  /*2160*/  IMAD R13, R7, R18, R2 ;  /* 0x00000012070d7224 */ /* 0x000fe400078e0202 */
.L_x_33:
[----:B------:R-:W1:Y:S02]  /*2170*/  LDCU UR8, c[0x0][0xb30] ;  /* 0x00016600ff0877ac */ /* 0x000e640008000800 */
[----:B-1----:R-:W-:-:S09]  /*2180*/  UISETP.NE.AND UP0, UPT, UR8, 0x1, UPT ;  /* 0x000000010800788c */ /* 0x002fd2000bf05270 */
[----:B------:R-:W-:Y:S05]  /*2190*/  BRA.U UP0, `(.L_x_34) ;  /* 0x0000000100407547 */ /* 0x000fea000b800000 */
[----:B------:R-:W1:Y:S08]  /*21a0*/  LDC.64 R4, c[0x0][0xb10] ;  /* 0x0002c400ff047b82 */ /* 0x000e700000000a00 */
[----:B------:R-:W2:Y:S08]  /*21b0*/  LDC.64 R2, c[0x0][0xb18] ;  /* 0x0002c600ff027b82 */ /* 0x000eb00000000a00 */
[----:B------:R-:W3:Y:S08]  /*21c0*/  LDC R6, c[0x0][0xb20] ;  /* 0x0002c800ff067b82 */ /* 0x000ef00000000800 */
[----:B------:R-:W4:Y:S01]  /*21d0*/  LDC R16, c[0x0][0xb0c] ;  /* 0x0002c300ff107b82 */ /* 0x000f220000000800 */
[----:B-1----:R-:W-:-:S05]  /*21e0*/  IMAD.HI.U32 R4, R13, R4, RZ ;  /* 0x000000040d047227 */ /* 0x002fca00078e00ff */
[----:B------:R-:W-:Y:S01]  /*21f0*/  SHF.R.U32.HI R4, RZ, R5, R4 ;  /* 0x00000005ff047219 */ /* 0x000fe20000011604 */
[----:B--2---:R-:W-:Y:S01]  /*2200*/  IMAD.HI.U32 R3, R11, R3, RZ ;  /* 0x000000030b037227 */ /* 0x004fe200078e00ff */
[----:B------:R-:W-:-:S04]  /*2210*/  ISETP.NE.AND P0, PT, R2, 0x1, PT ;  /* 0x000000010200780c */ /* 0x000fc80003f05270 */
[----:B---3--:R-:W-:-:S04]  /*2220*/  SHF.R.U32.HI R6, RZ, R6, R3 ;  /* 0x00000006ff067219 */ /* 0x008fc80000011603 */
[----:B------:R-:W-:Y:S02]  /*2230*/  SEL R3, R11, R6, !P0 ;  /* 0x000000060b037207 */ /* 0x000fe40004000000 */
[----:B----4-:R-:W-:-:S04]  /*2240*/  ISETP.NE.AND P1, PT, R16, 0x1, PT ;  /* 0x000000011000780c */ /* 0x010fc80003f25270 */
[----:B------:R-:W-:-:S05]  /*2250*/  SEL R4, R13, R4, !P1 ;  /* 0x000000040d047207 */ /* 0x000fca0004800000 */
[----:B------:R-:W-:Y:S02]  /*2260*/  IMAD.IADD R5, R3, 0x1, -R4 ;  /* 0x0000000103057824 */ /* 0x000fe400078e0a04 */
[----:B------:R-:W-:Y:S02]  /*2270*/  IMAD.IADD R3, R4, 0x1, -R3 ;  /* 0x0000000104037824 */ /* 0x000fe400078e0a03 */
[----:B------:R-:W-:Y:S02]  /*2280*/  IMAD R13, R5, R16, R13 ;  /* 0x00000010050d7224 */ /* 0x000fe400078e020d */
[----:B------:R-:W-:-:S07]  /*2290*/  IMAD R11, R3, R2, R11 ;  /* 0x00000002030b7224 */ /* 0x000fce00078e020b */
.L_x_34:
[----:B------:R-:W-:Y:S01]  /*22a0*/  VIADD R14, R14, 0x1 ;  /* 0x000000010e0e7836 */ /* 0x000fe20000000000 */
[----:B------:R-:W-:Y:S01]  /*22b0*/  PLOP3.LUT P1, PT, PT, PT, PT, 0x80, 0x8 ;  /* 0x000000000008781c */ /* 0x000fe20003f2f070 */
[----:B------:R-:W-:Y:S02]  /*22c0*/  IMAD.IADD R21, R13, 0x1, R96 ;  /* 0x000000010d157824 */ /* 0x000fe400078e0260 */
[----:B------:R-:W-:Y:S01]  /*22d0*/  IMAD.IADD R20, R11, 0x1, R94 ;  /* 0x000000010b147824 */ /* 0x000fe200078e025e */
[----:B------:R-:W-:-:S04]  /*22e0*/  ISETP.NE.AND P0, PT, R14, 0x2, PT ;  /* 0x000000020e00780c */ /* 0x000fc80003f05270 */
[----:B------:R-:W-:Y:S02]  /*22f0*/  SEL R3, RZ, 0x1, P0 ;  /* 0x00000001ff037807 */ /* 0x000fe40000000000 */
[----:B------:R-:W-:Y:S02]  /*2300*/  SEL R14, R14, RZ, P0 ;  /* 0x000000ff0e0e7207 */ /* 0x000fe40000000000 */
[----:B------:R-:W-:Y:S01]  /*2310*/  LOP3.LUT R12, R12, R3, RZ, 0x3c, !PT ;  /* 0x000000030c0c7212 */ /* 0x000fe200078e3cff */
[----:B------:R-:W-:Y:S06]  /*2320*/  @P2 BRA `(.L_x_35) ;  /* 0xfffffff000982947 */ /* 0x000fec000383ffff */
[----:B------:R-:W-:Y:S01]  /*2330*/  UIADD3 UR4, UPT, UPT, UR4, 0x40, URZ ;  /* 0x0000004004047890 */ /* 0x000fe2000fffe0ff */
[----:B------:R-:W-:-:S03]  /*2340*/  SHF.L.U32 R3, R15, 0x1f, RZ ;  /* 0x0000001f0f037819 */ /* 0x000fc600000006ff */
[----:B------:R-:W-:-:S09]  /*2350*/  ULEA UR5, UR6, UR4, 0x3 ;  /* 0x0000000406057291 */ /* 0x000fd2000f8e18ff */
[----:B------:R-:W1:Y:S02]  /*2360*/  SYNCS.PHASECHK.TRANS64.TRYWAIT P0, [UR5], R3 ;  /* 0x00000003ff0075a7 */ /* 0x000e640008001105 */
[----:B-1----:R-:W-:Y:S05]  /*2370*/  @!P0 BRA `(.L_x_36) ;  /* 0x0000005000888947 */ /* 0x002fea0003800000 */
.L_x_114:
[----:B------:R-:W-:-:S04]  /*2380*/  UIADD3 UR6, UPT, UPT, UR6, 0x1, URZ ;  /* 0x0000000106067890 */ /* 0x000fc8000fffe0ff */
[----:B------:R-:W-:-:S04]  /*2390*/  UISETP.NE.AND UP0, UPT, UR6, 0x8, UPT ;  /* 0x000000080600788c */ /* 0x000fc8000bf05270 */
[----:B------:R-:W-:Y:S02]  /*23a0*/  USEL UR7, URZ, 0x1, UP0 ;  /* 0x00000001ff077887 */ /* 0x000fe40008000000 */
[----:B------:R-:W-:-:S04]  /*23b0*/  USEL UR6, UR6, URZ, UP0 ;  /* 0x000000ff06067287 */ /* 0x000fc80008000000 */
[----:B------:R-:W-:Y:S01]  /*23c0*/  ULEA UR5, UR6, UR4, 0x3 ;  /* 0x0000000406057291 */ /* 0x000fe2000f8e18ff */
[----:B------:R-:W-:-:S04]  /*23d0*/  LOP3.LUT R2, R15, UR7, RZ, 0x3c, !PT ;  /* 0x000000070f027c12 */ /* 0x000fc8000f8e3cff */
[----:B-1----:R-:W-:-:S04]  /*23e0*/  SHF.L.U32 R3, R2, 0x1f, RZ ;  /* 0x0000001f02037819 */ /* 0x002fc800000006ff */
[----:B------:R-:W1:Y:S02]  /*23f0*/  SYNCS.PHASECHK.TRANS64.TRYWAIT P0, [UR5], R3 ;  /* 0x00000003ff0075a7 */ /* 0x000e640008001105 */
[----:B-1----:R-:W-:Y:S05]  /*2400*/  @!P0 BRA `(.L_x_37) ;  /* 0x00000050007c8947 */ /* 0x002fea0003800000 */
.L_x_116:
        /* <DEDUP_REMOVED lines=9> */
.L_x_118:
        /* <DEDUP_REMOVED lines=9> */
.L_x_120:
        /* <DEDUP_REMOVED lines=9> */
.L_x_122:
        /* <DEDUP_REMOVED lines=9> */
.L_x_124:
        /* <DEDUP_REMOVED lines=9> */
.L_x_126:
[----:B------:R-:W-:-:S04]  /*26e0*/  UIADD3 UR6, UPT, UPT, UR6, 0x1, URZ ;  /* 0x0000000106067890 */ /* 0x000fc8000fffe0ff */
[----:B------:R-:W-:-:S04]  /*26f0*/  UISETP.NE.AND UP0, UPT, UR6, 0x8, UPT ;  /* 0x000000080600788c */ /* 0x000fc8000bf05270 */
[----:B------:R-:W-:Y:S02]  /*2700*/  USEL UR5, URZ, 0x1, UP0 ;  /* 0x00000001ff057887 */ /* 0x000fe40008000000 */
[----:B------:R-:W-:-:S04]  /*2710*/  USEL UR6, UR6, URZ, UP0 ;  /* 0x000000ff06067287 */ /* 0x000fc80008000000 */
[----:B------:R-:W-:Y:S01]  /*2720*/  ULEA UR6, UR6, UR4, 0x3 ;  /* 0x0000000406067291 */ /* 0x000fe2000f8e18ff */
[----:B-1----:R-:W-:-:S04]  /*2730*/  LOP3.LUT R3, R2, UR5, RZ, 0x3c, !PT ;  /* 0x0000000502037c12 */ /* 0x002fc8000f8e3cff */
[----:B------:R-:W-:Y:S01]  /*2740*/  SHF.L.U32 R3, R3, 0x1f, RZ ;  /* 0x0000001f03037819 */ /* 0x000fe200000006ff */
[----:B----4-:R-:W-:-:S07]  /*2750*/  IMAD.U32 R0, RZ, RZ, UR6 ;  /* 0x00000006ff007e24 */ /* 0x010fce000f8e00ff */
.L_x_43:
[----:B-1----:R1:W2:Y:S02]  /*2760*/  SYNCS.PHASECHK.TRANS64.TRYWAIT P0, [R0+URZ], R3 ;  /* 0x00000003000075a7 */ /* 0x0022a400080011ff */
[----:B--2---:R-:W-:Y:S05]  /*2770*/  @!P0 NANOSLEEP.SYNCS 0x989680 ;  /* 0x009896800000895d */ /* 0x004fea0003900000 */
[----:B------:R-:W2:Y:S02]  /*2780*/  @!P0 SYNCS.PHASECHK.TRANS64 P0, [R0+URZ], R3 ;  /* 0x00000003000085a7 */ /* 0x000ea400080010ff */
[----:B--2---:R-:W-:Y:S05]  /*2790*/  @P0 EXIT ;  /* 0x000000000000094d */ /* 0x004fea0003800000 */
[----:B------:R-:W-:Y:S05]  /*27a0*/  BRA `(.L_x_43) ;  /* 0xfffffffc00ec7947 */ /* 0x000fea000383ffff */
.L_x_17:
[----:B------:R-:W-:-:S04]  /*27b0*/  UISETP.NE.AND UP1, UPT, UR37, URZ, UPT ;  /* 0x000000ff2500728c */ /* 0x000fc8000bf25270 */
[----:B------:R-:W-:-:S09]  /*27c0*/  UISETP.NE.OR UP1, UPT, UR8, 0x1, UP1 ;  /* 0x000000010800788c */ /* 0x000fd20008f25670 */
[----:B------:R-:W-:Y:S05]  /*27d0*/  BRA.U UP1, `(.L_x_44) ;  /* 0x0000000501487547 */ /* 0x000fea000b800000 */
[----:B------:R-:W-:Y:S01]  /*27e0*/  ISETP.NE.AND P2, PT, R2, RZ, PT ;  /* 0x000000ff0200720c */ /* 0x000fe20003f45270 */
[----:B------:R-:W-:Y:S01]  /*27f0*/  IMAD.MOV.U32 R12, RZ, RZ, 0x1 ;  /* 0x00000001ff0c7424 */ /* 0x000fe200078e00ff */
[----:B------:R-:W-:Y:S02]  /*2800*/  CS2R R10, SRZ ;  /* 0x00000000000a7805 */ /* 0x000fe4000001ff00 */
[----:B------:R-:W-:Y:S01]  /*2810*/  CS2R R8, SRZ ;  /* 0x0000000000087805 */ /* 0x000fe2000001ff00 */
[----:B------:R-:W-:Y:S01]  /*2820*/  UMOV UR4, 0x400 ;  /* 0x0000040000047882 */ /* 0x000fe20000000000 */
[----:B------:R-:W-:Y:S01]  /*2830*/  UMOV UR6, URZ ;  /* 0x000000ff00067c82 */ /* 0x000fe20008000000 */
[----:B------:R-:W-:-:S12]  /*2840*/  ULEA UR37, UR37, UR4, 0x18 ;  /* 0x0000000425257291 */ /* 0x000fd8000f8ec0ff */
.L_x_48:
[----:B------:R-:W-:Y:S02]  /*2850*/  LEA R0, R8, UR37, 0x3 ;  /* 0x0000002508007c11 */ /* 0x000fe4000f8e18ff */
[----:B------:R-:W-:-:S03]  /*2860*/  SHF.L.U32 R5, R9, 0x1f, RZ ;  /* 0x0000001f09057819 */ /* 0x000fc600000006ff */
[----:B------:R-:W-:Y:S01]  /*2870*/  VIADD R4, R0, 0x120 ;  /* 0x0000012000047836 */ /* 0x000fe20000000000 */
[----:B------:R-:W1:Y:S02]  /*2880*/  SYNCS.PHASECHK.TRANS64.TRYWAIT P0, [R0+URZ+0x110], R5 ;  /* 0x00011005000075a7 */ /* 0x000e6400080011ff */
[----:B-1----:R-:W-:Y:S05]  /*2890*/  @!P0 BRA `(.L_x_45) ;  /* 0x0000004c00e88947 */ /* 0x002fea0003800000 */
.L_x_127:
[----:B------:R-:W-:Y:S01]  /*28a0*/  ULEA UR5, UR6, UR37, 0x3 ;  /* 0x0000002506057291 */ /* 0x000fe2000f8e18ff */
[----:B------:R-:W-:Y:S02]  /*28b0*/  PRMT R4, RZ, 0x654, R4 ;  /* 0x00000654ff047816 */ /* 0x000fe40000000004 */
[----:B-1----:R-:W-:Y:S01]  /*28c0*/  SHF.L.U32 R5, R12, 0x1f, RZ ;  /* 0x0000001f0c057819 */ /* 0x002fe200000006ff */
[----:B------:R-:W-:Y:S01]  /*28d0*/  UIADD3 UR4, UPT, UPT, UR5, 0xb0, URZ ;  /* 0x000000b005047890 */ /* 0x000fe2000fffe0ff */
[----:B------:R1:W-:Y:S05]  /*28e0*/  SYNCS.ARRIVE.TRANS64.RED.A1T0 RZ, [R4+URZ], RZ ;  /* 0x000000ff04ff79a7 */ /* 0x0003ea00081004ff */
[----:B------:R-:W-:Y:S01]  /*28f0*/  IMAD.U32 R7, RZ, RZ, UR4 ;  /* 0x00000004ff077e24 */ /* 0x000fe2000f8e00ff */
[----:B------:R-:W2:Y:S04]  /*2900*/  SYNCS.PHASECHK.TRANS64.TRYWAIT P0, [UR5+0xc0], R5 ;  /* 0x0000c005ff0075a7 */ /* 0x000ea80008001105 */
[----:B------:R-:W-:Y:S01]  /*2910*/  PRMT R6, R2, 0x654, R7 ;  /* 0x0000065402067816 */ /* 0x000fe20000000007 */
[----:B-1----:R-:W-:Y:S01]  /*2920*/  @!P2 IMAD.MOV.U32 R4, RZ, RZ, 0x10 ;  /* 0x00000010ff04a424 */ /* 0x002fe200078e00ff */
[----:B--2---:R-:W-:Y:S06]  /*2930*/  @!P0 BRA `(.L_x_46) ;  /* 0x0000004c00d48947 */ /* 0x004fec0003800000 */
.L_x_129:
[----:B------:R-:W-:Y:S01]  /*2940*/  ULEA UR4, UR6, UR37, 0x4 ;  /* 0x0000002506047291 */ /* 0x000fe2000f8e20ff */
[----:B------:R-:W-:Y:S01]  /*2950*/  SEL R3, R6, R3, !P2 ;  /* 0x0000000306037207 */ /* 0x000fe20005000000 */
[----:B------:R-:W-:Y:S01]  /*2960*/  UIADD3 UR5, UPT, UPT, UR5, 0xb0, URZ ;  /* 0x000000b005057890 */ /* 0x000fe2000fffe0ff */
[----:B-1----:R-:W-:Y:S01]  /*2970*/  LEA R0, R11, UR37, 0x3 ;  /* 0x000000250b007c11 */ /* 0x002fe2000f8e18ff */
[----:B------:R-:W-:Y:S01]  /*2980*/  UIADD3 UR4, UPT, UPT, UR4, 0x140, URZ ;  /* 0x0000014004047890 */ /* 0x000fe2000fffe0ff */
[----:B------:R-:W-:Y:S01]  /*2990*/  SHF.L.U32 R5, R10, 0x1f, RZ ;  /* 0x0000001f0a057819 */ /* 0x000fe200000006ff */
[----:B------:R1:W-:Y:S01]  /*29a0*/  @!P2 SYNCS.ARRIVE.TRANS64.RED RZ, [R3+URZ], R4 ;  /* 0x0000000403ffa9a7 */ /* 0x0003e200080004ff */
[----:B------:R-:W-:Y:S01]  /*29b0*/  UIADD3 UR6, UPT, UPT, UR6, 0x1, URZ ;  /* 0x0000000106067890 */ /* 0x000fe2000fffe0ff */
[----:B------:R-:W-:-:S03]  /*29c0*/  VIADD R8, R8, 0x1 ;  /* 0x0000000108087836 */ /* 0x000fc60000000000 */
[----:B------:R-:W-:Y:S02]  /*29d0*/  UISETP.NE.AND UP0, UPT, UR6, 0x2, UPT ;  /* 0x000000020600788c */ /* 0x000fe4000bf05270 */
[----:B------:R-:W-:Y:S06]  /*29e0*/  UGETNEXTWORKID.BROADCAST [UR4], [UR5] ;  /* 0x00000000040073ca */ /* 0x000fec0008000100 */
[----:B------:R-:W-:Y:S01]  /*29f0*/  USEL UR4, URZ, 0x1, UP0 ;  /* 0x00000001ff047887 */ /* 0x000fe20008000000 */
[----:B------:R-:W-:Y:S01]  /*2a00*/  ISETP.NE.AND P0, PT, R8, 0x2, PT ;  /* 0x000000020800780c */ /* 0x000fe20003f05270 */
[----:B------:R-:W-:Y:S01]  /*2a10*/  USEL UR6, UR6, URZ, UP0 ;  /* 0x000000ff06067287 */ /* 0x000fe20008000000 */
[----:B------:R-:W2:Y:S03]  /*2a20*/  SYNCS.PHASECHK.TRANS64.TRYWAIT P1, [R0+URZ+0xb0], R5 ;  /* 0x0000b005000075a7 */ /* 0x000ea600080211ff */
[----:B------:R-:W-:Y:S01]  /*2a30*/  LOP3.LUT R12, R12, UR4, RZ, 0x3c, !PT ;  /* 0x000000040c0c7c12 */ /* 0x000fe2000f8e3cff */
[----:B-12---:R-:W-:Y:S07]  /*2a40*/  @!P1 BRA `(.L_x_47) ;  /* 0x0000004c00a89947 */ /* 0x006fee0003800000 */
.L_x_130:
[C---:B------:R-:W-:Y:S01]  /*2a50*/  LEA R4, R11.reuse, UR37, 0x4 ;  /* 0x000000250b047c11 */ /* 0x040fe2000f8e20ff */
[----:B-1----:R-:W-:Y:S01]  /*2a60*/  VIADD R0, R0, 0xc0 ;  /* 0x000000c000007836 */ /* 0x002fe20000000000 */
[----:B------:R-:W-:Y:S01]  /*2a70*/  SEL R8, R8, RZ, P0 ;  /* 0x000000ff08087207 */ /* 0x000fe20000000000 */
[----:B------:R-:W-:-:S03]  /*2a80*/  VIADD R11, R11, 0x1 ;  /* 0x000000010b0b7836 */ /* 0x000fc60000000000 */
[----:B------:R-:W1:Y:S01]  /*2a90*/  LDS.128 R4, [R4+0x140] ;  /* 0x0001400004047984 */ /* 0x000e620000000c00 */
[----:B------:R-:W-:Y:S02]  /*2aa0*/  PRMT R0, RZ, 0x654, R0 ;  /* 0x00000654ff007816 */ /* 0x000fe40000000000 */
[C---:B------:R-:W-:Y:S01]  /*2ab0*/  ISETP.NE.AND P1, PT, R11.reuse, 0x2, PT ;  /* 0x000000020b00780c */ /* 0x040fe20003f25270 */
[----:B------:R-:W-:Y:S01]  /*2ac0*/  @!PT LDS RZ, [RZ] ;  /* 0x00000000fffff984 */ /* 0x000fe20000000800 */
[----:B------:R-:W-:Y:S01]  /*2ad0*/  @!PT LDS RZ, [RZ] ;  /* 0x00000000fffff984 */ /* 0x000fe20000000800 */
[----:B------:R-:W-:Y:S01]  /*2ae0*/  @!PT LDS RZ, [RZ] ;  /* 0x00000000fffff984 */ /* 0x000fe20000000800 */
[----:B------:R-:W-:Y:S01]  /*2af0*/  @!PT LDS RZ, [RZ] ;  /* 0x00000000fffff984 */ /* 0x000fe20000000800 */
[----:B------:R2:W-:Y:S06]  /*2b00*/  MEMBAR.ALL.CTA ;  /* 0x0000000000007992 */ /* 0x0005ec0000008000 */
[----:B--2---:R-:W2:Y:S01]  /*2b10*/  FENCE.VIEW.ASYNC.S ;  /* 0x00000000000073c6 */ /* 0x004ea20000000000 */
[----:B------:R-:W-:Y:S01]  /*2b20*/  SEL R11, R11, RZ, P1 ;  /* 0x000000ff0b0b7207 */ /* 0x000fe20000800000 */
[----:B--2---:R2:W-:Y:S01]  /*2b30*/  SYNCS.ARRIVE.TRANS64.RED.A1T0 RZ, [R0+URZ], RZ ;  /* 0x000000ff00ff79a7 */ /* 0x0045e200081004ff */
[----:B-1----:R-:W-:-:S02]  /*2b40*/  LOP3.LUT P3, RZ, R6, 0x1, RZ, 0xc0, !PT ;  /* 0x0000000106ff7812 */ /* 0x002fc4000786c0ff */
[----:B------:R-:W-:-:S04]  /*2b50*/  SEL R5, RZ, 0x1, P1 ;  /* 0x00000001ff057807 */ /* 0x000fc80000800000 */
[----:B------:R-:W-:Y:S02]  /*2b60*/  LOP3.LUT R10, R10, R5, RZ, 0x3c, !PT ;  /* 0x000000050a0a7212 */ /* 0x000fe400078e3cff */
[----:B--2---:R-:W-:-:S04]  /*2b70*/  SEL R0, RZ, 0x1, P0 ;  /* 0x00000001ff007807 */ /* 0x004fc80000000000 */
[----:B------:R-:W-:Y:S01]  /*2b80*/  LOP3.LUT R9, R9, R0, RZ, 0x3c, !PT ;  /* 0x0000000009097212 */ /* 0x000fe200078e3cff */
[----:B------:R-:W-:Y:S06]  /*2b90*/  @P3 BRA `(.L_x_48) ;  /* 0xfffffffc002c3947 */ /* 0x000fec000383ffff */
[----:B------:R-:W-:Y:S01]  /*2ba0*/  ULEA UR5, UR6, UR37, 0x3 ;  /* 0x0000002506057291 */ /* 0x000fe2000f8e18ff */
[----:B------:R-:W-:-:S08]  /*2bb0*/  SHF.L.U32 R3, R12, 0x1f, RZ ;  /* 0x0000001f0c037819 */ /* 0x000fd000000006ff */
[----:B------:R-:W1:Y:S02]  /*2bc0*/  SYNCS.PHASECHK.TRANS64 P0, [UR5+0xc0], R3 ;  /* 0x0000c003ff0075a7 */ /* 0x000e640008001005 */
[----:B-1----:R-:W-:Y:S05]  /*2bd0*/  @P0 BRA `(.L_x_49) ;  /* 0x0000000000080947 */ /* 0x002fea0003800000 */
[----:B------:R-:W1:Y:S02]  /*2be0*/  SYNCS.PHASECHK.TRANS64.TRYWAIT P0, [UR5+0xc0], R3 ;  /* 0x0000c003ff0075a7 */ /* 0x000e640008001105 */
[----:B-1----:R-:W-:Y:S05]  /*2bf0*/  @!P0 BRA `(.L_x_50) ;  /* 0x0000004c00508947 */ /* 0x002fea0003800000 */
.L_x_49:
[----:B------:R-:W-:-:S04]  /*2c00*/  UIADD3 UR4, UPT, UPT, UR6, 0x1, URZ ;  /* 0x0000000106047890 */ /* 0x000fc8000fffe0ff */
[----:B------:R-:W-:-:S04]  /*2c10*/  UISETP.NE.AND UP0, UPT, UR4, 0x2, UPT ;  /* 0x000000020400788c */ /* 0x000fc8000bf05270 */
[----:B------:R-:W-:Y:S02]  /*2c20*/  USEL UR7, URZ, 0x1, UP0 ;  /* 0x00000001ff077887 */ /* 0x000fe40008000000 */
[----:B------:R-:W-:-:S04]  /*2c30*/  USEL UR4, UR4, URZ, UP0 ;  /* 0x000000ff04047287 */ /* 0x000fc80008000000 */
[----:B------:R-:W-:Y:S01]  /*2c40*/  ULEA UR4, UR4, UR37, 0x3 ;  /* 0x0000002504047291 */ /* 0x000fe2000f8e18ff */
[----:B-1----:R-:W-:-:S04]  /*2c50*/  LOP3.LUT R3, R12, UR7, RZ, 0x3c, !PT ;  /* 0x000000070c037c12 */ /* 0x002fc8000f8e3cff */
[----:B------:R-:W-:-:S04]  /*2c60*/  SHF.L.U32 R0, R3, 0x1f, RZ ;  /* 0x0000001f03007819 */ /* 0x000fc800000006ff */
[----:B------:R-:W1:Y:S02]  /*2c70*/  SYNCS.PHASECHK.TRANS64 P0, [UR4+0xc0], R0 ;  /* 0x0000c000ff0075a7 */ /* 0x000e640008001004 */
[----:B-1----:R-:W-:Y:S05]  /*2c80*/  @P0 EXIT ;  /* 0x000000000000094d */ /* 0x002fea0003800000 */
[----:B------:R-:W-:Y:S02]  /*2c90*/  SHF.L.U32 R3, R3, 0x1f, RZ ;  /* 0x0000001f03037819 */ /* 0x000fe400000006ff */
[----:B------:R-:W-:-:S07]  /*2ca0*/  MOV R0, UR4 ;  /* 0x0000000400007c02 */ /* 0x000fce0008000f00 */
.L_x_51:
[----:B-1----:R1:W2:Y:S02]  /*2cb0*/  SYNCS.PHASECHK.TRANS64.TRYWAIT P0, [R0+URZ+0xc0], R3 ;  /* 0x0000c003000075a7 */ /* 0x0022a400080011ff */
[----:B--2---:R-:W-:Y:S05]  /*2cc0*/  @!P0 NANOSLEEP.SYNCS 0x989680 ;  /* 0x009896800000895d */ /* 0x004fea0003900000 */
[----:B------:R-:W2:Y:S02]  /*2cd0*/  @!P0 SYNCS.PHASECHK.TRANS64 P0, [R0+URZ+0xc0], R3 ;  /* 0x0000c003000085a7 */ /* 0x000ea400080010ff */
[----:B--2---:R-:W-:Y:S05]  /*2ce0*/  @P0 EXIT ;  /* 0x000000000000094d */ /* 0x004fea0003800000 */
[----:B------:R-:W-:Y:S05]  /*2cf0*/  BRA `(.L_x_51) ;  /* 0xfffffffc00ec7947 */ /* 0x000fea000383ffff */
.L_x_44:
[----:B------:R-:W-:-:S09]  /*2d00*/  UISETP.NE.AND UP1, UPT, UR8, URZ, UPT ;  /* 0x000000ff0800728c */ /* 0x000fd2000bf25270 */
[----:B------:R-:W-:Y:S05]  /*2d10*/  BRA.U UP1, `(.L_x_52) ;  /* 0x0000000d01c47547 */ /* 0x000fea000b800000 */
[----:B------:R-:W-:Y:S01]  /*2d20*/  UMOV UR4, 0x40 ;  /* 0x0000004000047882 */ /* 0x000fe20000000000 */
[----:B------:R-:W-:Y:S01]  /*2d30*/  NOP ;  /* 0x0000000000007918 */ /* 0x000fe20000000000 */
[----:B------:R-:W-:Y:S01]  /*2d40*/  ULEA UR4, UR37, UR4, 0x18 ;  /* 0x0000000425047291 */ /* 0x000fe2000f8ec0ff */
[----:B------:R-:W-:Y:S02]  /*2d50*/  UMOV UR5, 0x400 ;  /* 0x0000040000057882 */ /* 0x000fe40000000000 */
[----:B------:R-:W-:-:S06]  /*2d60*/  ULEA UR37, UR37, UR5, 0x18 ;  /* 0x0000000525257291 */ /* 0x000fcc000f8ec0ff */
[----:B------:R-:W1:Y:S02]  /*2d70*/  LDS.U8 R0, [UR4+0x1c] ;  /* 0x00001c04ff007984 */ /* 0x000e640008000000 */
[----:B-1----:R-:W-:-:S13]  /*2d80*/  ISETP.NE.AND P0, PT, R0, RZ, PT ;  /* 0x000000ff0000720c */ /* 0x002fda0003f05270 */
[----:B------:R-:W-:Y:S05]  /*2d90*/  @P0 BRA `(.L_x_53) ;  /* 0x0000000000580947 */ /* 0x000fea0003800000 */
[----:B------:R-:W-:-:S13]  /*2da0*/  ELECT P0, URZ, PT ;  /* 0x0000000000ff782f */ /* 0x000fda0003800000 */
[----:B------:R-:W-:Y:S05]  /*2db0*/  @!P0 BRA `(.L_x_54) ;  /* 0x0000000000608947 */ /* 0x000fea0003800000 */
[----:B------:R-:W-:Y:S01]  /*2dc0*/  UMOV UR5, 0x10 ;  /* 0x0000001000057882 */ /* 0x000fe20000000000 */
[----:B------:R-:W-:Y:S01]  /*2dd0*/  HFMA2 R0, -RZ, RZ, 0, 5.9604644775390625e-08 ;  /* 0x00000001ff007431 */ /* 0x000fe200000001ff */
[----:B------:R-:W-:-:S03]  /*2de0*/  MOV R2, 0xffff ;  /* 0x0000ffff00027802 */ /* 0x000fc60000000f00 */
[----:B------:R-:W-:Y:S04]  /*2df0*/  DEPBAR.LE SB1, 0x36 ;  /* 0x00009d800000791a */ /* 0x000fe80000000000 */
[----:B------:R-:W1:Y:S02]  /*2e00*/  UTCATOMSWS.FIND_AND_SET.ALIGN UP0, UR5, UR5 ;  /* 0x00000005000575e3 */ /* 0x000e640008000800 */
[----:B-1----:R-:W-:Y:S01]  /*2e10*/  MOV R3, UR5 ;  /* 0x0000000500037c02 */ /* 0x002fe20008000f00 */
[----:B------:R-:W-:Y:S06]  /*2e20*/  BRA.U UP0, `(.L_x_55) ;  /* 0x0000000100187547 */ /* 0x000fec000b800000 */
.L_x_56:
[----:B------:R-:W-:Y:S05]  /*2e30*/  NANOSLEEP 0x64 ;  /* 0x000000640000795d */ /* 0x000fea0003800000 */
[----:B------:R-:W-:-:S05]  /*2e40*/  UMOV UR5, 0x10 ;  /* 0x0000001000057882 */ /* 0x000fca0000000000 */
[----:B------:R-:W-:Y:S04]  /*2e50*/  DEPBAR.LE SB1, 0x36 ;  /* 0x00009d800000791a */ /* 0x000fe80000000000 */
[----:B------:R-:W1:Y:S02]  /*2e60*/  UTCATOMSWS.FIND_AND_SET.ALIGN UP0, UR5, UR5 ;  /* 0x00000005000575e3 */ /* 0x000e640008000800 */
[----:B-1----:R-:W-:Y:S01]  /*2e70*/  MOV R3, UR5 ;  /* 0x0000000500037c02 */ /* 0x002fe20008000f00 */
[----:B------:R-:W-:Y:S05]  /*2e80*/  BRA.U !UP0, `(.L_x_56) ;  /* 0xfffffffd08e87547 */ /* 0x000fea000b83ffff */
.L_x_55:
[-C--:B------:R-:W-:Y:S02]  /*2e90*/  SHF.L.U32 R2, R2, R3.reuse, RZ ;  /* 0x0000000302027219 */ /* 0x080fe400000006ff */
[----:B------:R-:W-:Y:S01]  /*2ea0*/  SHF.L.U32 R0, R0, R3, RZ ;  /* 0x0000000300007219 */ /* 0x000fe200000006ff */
[----:B------:R-:W-:Y:S02]  /*2eb0*/  IMAD.SHL.U32 R3, R3, 0x20, RZ ;  /* 0x0000002003037824 */ /* 0x000fe400078e00ff */
[----:B------:R1:W-:Y:S04]  /*2ec0*/  ATOMS.OR RZ, [UR4+0x14], R2 ;  /* 0x00001402ffff798c */ /* 0x0003e8000b000004 */
[----:B------:R1:W-:Y:S04]  /*2ed0*/  ATOMS.OR RZ, [UR4+0x18], R0 ;  /* 0x00001800ffff798c */ /* 0x0003e8000b000004 */
[----:B------:R1:W-:Y:S01]  /*2ee0*/  STS [UR37+0x160], R3 ;  /* 0x00016003ff007988 */ /* 0x0003e20008000825 */
[----:B------:R-:W-:Y:S05]  /*2ef0*/  BRA `(.L_x_54) ;  /* 0x0000000000107947 */ /* 0x000fea0003800000 */
.L_x_53:
[----:B------:R-:W-:Y:S02]  /*2f00*/  MOV R0, 0xffffffff ;  /* 0xffffffff00007802 */ /* 0x000fe40000000f00 */
[----:B------:R-:W-:-:S03]  /*2f10*/  MOV R2, 0x2f40 ;  /* 0x00002f4000027802 */ /* 0x000fc60000000f00 */
[----:B------:R1:W-:Y:S04]  /*2f20*/  STS [UR37+0x160], R0 ;  /* 0x00016000ff007988 */ /* 0x0003e80008000825 */
[----:B-1-3-5:R-:W-:Y:S05]  /*2f30*/  CALL.REL.NOINC `($__internal_1_$__cuda_sm10x_tcgen05_guardrail_trap_phase_invalid_during_alloc) ;  /* 0x00000050000c7944 */ /* 0x02afea0003c00000 */
.L_x_54:
[----:B------:R-:W-:Y:S05]  /*2f40*/  WARPSYNC.ALL ;  /* 0x0000000000007948 */ /* 0x000fea0003800000 */
[----:B------:R-:W2:Y:S01]  /*2f50*/  S2UR UR5, SR_CgaCtaId ;  /* 0x00000000000579c3 */ /* 0x000ea20000008800 */
[----:B------:R-:W-:Y:S01]  /*2f60*/  UMOV UR4, 0x400 ;  /* 0x0000040000047882 */ /* 0x000fe20000000000 */
[----:B------:R-:W-:-:S06]  /*2f70*/  NOP ;  /* 0x0000000000007918 */ /* 0x000fcc0000000000 */
[----:B------:R-:W-:Y:S06]  /*2f80*/  BAR.ARV 0x6, 0xa0 ;  /* 0x0182800000007b1d */ /* 0x000fec0000002000 */
[----:B------:R-:W4:Y:S01]  /*2f90*/  LDCU UR7, c[0x0][0x38c] ;  /* 0x00007180ff0777ac */ /* 0x000f220008000800 */
[----:B------:R-:W-:Y:S01]  /*2fa0*/  IMAD.MOV.U32 R11, RZ, RZ, 0x1 ;  /* 0x00000001ff0b7424 */ /* 0x000fe200078e00ff */
[----:B------:R-:W-:Y:S01]  /*2fb0*/  CS2R R8, SRZ ;  /* 0x0000000000087805 */ /* 0x000fe2000001ff00 */
[----:B------:R-:W-:Y:S01]  /*2fc0*/  IMAD.MOV.U32 R10, RZ, RZ, RZ ;  /* 0x000000ffff0a7224 */ /* 0x000fe200078e00ff */
[----:B------:R-:W3:Y:S01]  /*2fd0*/  LDCU UR6, c[0x0][0x38c] ;  /* 0x00007180ff0677ac */ /* 0x000ee20008000800 */
[----:B------:R-:W-:Y:S01]  /*2fe0*/  UMOV UR13, URZ ;  /* 0x000000ff000d7c82 */ /* 0x000fe20008000000 */
[----:B------:R-:W-:Y:S01]  /*2ff0*/  UMOV UR12, URZ ;  /* 0x000000ff000c7c82 */ /* 0x000fe20008000000 */
[----:B--2---:R-:W-:Y:S01]  /*3000*/  ULEA UR5, UR5, UR4, 0x18 ;  /* 0x0000000405057291 */ /* 0x004fe2000f8ec0ff */
[----:B------:R-:W-:Y:S01]  /*3010*/  UMOV UR24, 0x0 ;  /* 0x0000000000187882 */ /* 0x000fe20000000000 */
[----:B------:R-:W-:-:S02]  /*3020*/  UMOV UR25, 0x4218010 ;  /* 0x0421801000197882 */ /* 0x000fc40000000000 */
[----:B------:R-:W-:Y:S02]  /*3030*/  UIADD3 UR15, UPT, UPT, UR5, 0x4400, URZ ;  /* 0x00004400050f7890 */ /* 0x000fe4000fffe0ff */
[----:B------:R-:W-:Y:S02]  /*3040*/  UIADD3 UR14, UPT, UPT, UR5, 0x14400, URZ ;  /* 0x00014400050e7890 */ /* 0x000fe4000fffe0ff */
[----:B----4-:R-:W-:Y:S01]  /*3050*/  UIADD3 UR7, UPT, UPT, UR7, 0x7f, URZ ;  /* 0x0000007f07077890 */ /* 0x010fe2000fffe0ff */
[----:B-1----:R-:W1:Y:S01]  /*3060*/  LDS R0, [UR5+0x160] ;  /* 0x00016005ff007984 */ /* 0x002e620008000800 */
[----:B------:R-:W-:Y:S02]  /*3070*/  USHF.R.U32.HI UR15, URZ, 0x4, UR15 ;  /* 0x00000004ff0f7899 */ /* 0x000fe4000801160f */
[----:B------:R-:W-:Y:S02]  /*3080*/  USHF.R.S32.HI UR4, URZ, 0x1f, UR7 ;  /* 0x0000001fff047899 */ /* 0x000fe40008011407 */
[----:B------:R-:W-:-:S02]  /*3090*/  USHF.R.U32.HI UR14, URZ, 0x4, UR14 ;  /* 0x00000004ff0e7899 */ /* 0x000fc4000801160e */
[----:B------:R-:W-:Y:S01]  /*30a0*/  ULEA.HI UR4, UR4, UR7, URZ, 0x7 ;  /* 0x0000000704047291 */ /* 0x000fe2000f8f38ff */
[----:B------:R-:W-:Y:S01]  /*30b0*/  UMOV UR22, 0x0 ;  /* 0x0000000000167882 */ /* 0x000fe20000000000 */
[----:B------:R-:W-:Y:S02]  /*30c0*/  UMOV UR23, 0x4218010 ;  /* 0x0421801000177882 */ /* 0x000fe40000000000 */
[----:B------:R-:W-:Y:S02]  /*30d0*/  USHF.R.S32.HI UR4, URZ, 0x7, UR4 ;  /* 0x00000007ff047899 */ /* 0x000fe40008011404 */
[----:B------:R-:W-:Y:S02]  /*30e0*/  ULOP3.LUT UR15, UR15, 0x3fff, URZ, 0xc0, !UPT ;  /* 0x00003fff0f0f7892 */ /* 0x000fe4000f8ec0ff */
[----:B------:R-:W-:Y:S02]  /*30f0*/  UISETP.LT.AND UP0, UPT, UR4, 0x1, UPT ;  /* 0x000000010400788c */ /* 0x000fe4000bf01270 */
[----:B------:R-:W-:-:S02]  /*3100*/  ULOP3.LUT UR14, UR14, 0x3fff, URZ, 0xc0, !UPT ;  /* 0x00003fff0e0e7892 */ /* 0x000fc4000f8ec0ff */
[----:B------:R-:W-:Y:S02]  /*3110*/  USEL UR9, UR4, 0x1, !UP0 ;  /* 0x0000000104097887 */ /* 0x000fe4000c000000 */
[----:B---3--:R-:W-:Y:S02]  /*3120*/  UISETP.GE.AND UP3, UPT, UR6, 0x1, UPT ;  /* 0x000000010600788c */ /* 0x008fe4000bf66270 */
[----:B------:R-:W-:Y:S01]  /*3130*/  UIADD3 UR9, UPT, UPT, -UR9, URZ, URZ ;  /* 0x000000ff09097290 */ /* 0x000fe2000fffe1ff */
[----:B------:R-:W-:Y:S01]  /*3140*/  UMOV UR20, 0x0 ;  /* 0x0000000000147882 */ /* 0x000fe20000000000 */
[----:B------:R-:W-:Y:S01]  /*3150*/  UMOV UR21, 0x4218010 ;  /* 0x0421801000157882 */ /* 0x000fe20000000000 */
[----:B------:R-:W-:Y:S01]  /*3160*/  UMOV UR18, 0x0 ;  /* 0x0000000000127882 */ /* 0x000fe20000000000 */
[----:B------:R-:W-:Y:S01]  /*3170*/  UMOV UR19, 0x4218010 ;  /* 0x0421801000137882 */ /* 0x000fe20000000000 */
[----:B-1----:R-:W-:-:S15]  /*3180*/  R2UR UR16, R0 ;  /* 0x00000000001072ca */ /* 0x002fde00000e0000 */
.L_x_63:
[----:B------:R-:W-:Y:S02]  /*3190*/  LEA R0, R10, UR5, 0x3 ;  /* 0x000000050a007c11 */ /* 0x000fe4000f8e18ff */
[----:B------:R-:W-:Y:S02]  /*31a0*/  SHF.L.U32 R5, R9, 0x1f, RZ ;  /* 0x0000001f09057819 */ /* 0x000fe400000006ff */
[----:B------:R-:W-:Y:S01]  /*31b0*/  PLOP3.LUT P0, PT, PT, PT, UP3, 0x80, 0x8 ;  /* 0x000000000008781c */ /* 0x000fe20003f0f038 */
[----:B------:R-:W-:Y:S01]  /*31c0*/  VIADD R3, R0, 0xc0 ;  /* 0x000000c000037836 */ /* 0x000fe20000000000 */
[----:B-1----:R-:W1:Y:S02]  /*31d0*/  SYNCS.PHASECHK.TRANS64.TRYWAIT P1, [R0+URZ+0xb0], R5 ;  /* 0x0000b005000075a7 */ /* 0x002e6400080211ff */
[----:B-1-3--:R-:W-:Y:S09]  /*31e0*/  @!P1 BRA `(.L_x_57) ;  /* 0x0000004400ec9947 */ /* 0x00aff20003800000 */
.L_x_132:
[----:B------:R-:W-:Y:S01]  /*31f0*/  LEA R4, R10, UR5, 0x4 ;  /* 0x000000050a047c11 */ /* 0x000fe2000f8e20ff */
[----:B------:R-:W-:Y:S01]  /*3200*/  @UP3 ULEA UR6, UR12, UR5, 0x3 ;  /* 0x000000050c063291 */ /* 0x000fe2000f8e18ff */
[----:B------:R-:W-:Y:S01]  /*3210*/  PLOP3.LUT P2, PT, PT, PT, PT, 0x80, 0x8 ;  /* 0x000000000008781c */ /* 0x000fe20003f4f070 */
[----:B------:R-:W-:Y:S01]  /*3220*/  ULEA UR7, UR13, UR5, 0x3 ;  /* 0x000000050d077291 */ /* 0x000fe2000f8e18ff */
[----:B------:R-:W-:Y:S02]  /*3230*/  PRMT R3, RZ, 0x654, R3 ;  /* 0x00000654ff037816 */ /* 0x000fe40000000003 */
[----:B-1----:R-:W1:Y:S01]  /*3240*/  LDS.128 R4, [R4+0x140] ;  /* 0x0001400004047984 */ /* 0x002e620000000c00 */
[----:B------:R-:W-:Y:S02]  /*3250*/  @P0 SHF.L.U32 R2, R8, 0x1f, RZ ;  /* 0x0000001f08020819 */ /* 0x000fe400000006ff */
[----:B------:R-:W-:Y:S01]  /*3260*/  SHF.L.U32 R0, R11, 0x1f, RZ ;  /* 0x0000001f0b007819 */ /* 0x000fe200000006ff */
[----:B------:R-:W-:Y:S01]  /*3270*/  @!PT LDS RZ, [RZ] ;  /* 0x00000000fffff984 */ /* 0x000fe20000000800 */
[----:B------:R-:W-:Y:S01]  /*3280*/  @!PT LDS RZ, [RZ] ;  /* 0x00000000fffff984 */ /* 0x000fe20000000800 */
[----:B------:R-:W-:Y:S01]  /*3290*/  @!PT LDS RZ, [RZ] ;  /* 0x00000000fffff984 */ /* 0x000fe20000000800 */
[----:B------:R-:W-:Y:S01]  /*32a0*/  @!PT LDS RZ, [RZ] ;  /* 0x00000000fffff984 */ /* 0x000fe20000000800 */
[----:B------:R2:W-:Y:S06]  /*32b0*/  MEMBAR.ALL.CTA ;  /* 0x0000000000007992 */ /* 0x0005ec0000008000 */
[----:B--2---:R-:W2:Y:S02]  /*32c0*/  FENCE.VIEW.ASYNC.S ;  /* 0x00000000000073c6 */ /* 0x004ea40000000000 */
[----:B--2---:R2:W-:Y:S01]  /*32d0*/  SYNCS.ARRIVE.TRANS64.RED.A1T0 RZ, [R3+URZ], RZ ;  /* 0x000000ff03ff79a7 */ /* 0x0045e200081004ff */
[----:B------:R2:W3:Y:S01]  /*32e0*/  @P0 SYNCS.PHASECHK.TRANS64.TRYWAIT P2, [UR6], R2 ;  /* 0x00000002ff0005a7 */ /* 0x0004e20008041106 */
[----:B------:R-:W-:Y:S01]  /*32f0*/  ULEA.HI UR6, UR13, UR13, URZ, 0x1 ;  /* 0x0000000d0d067291 */ /* 0x000fe2000f8f08ff */
[----:B-1----:R-:W-:-:S03]  /*3300*/  LOP3.LUT P1, RZ, R6, 0x1, RZ, 0xc0, !PT ;  /* 0x0000000106ff7812 */ /* 0x002fc6000782c0ff */
[----:B------:R-:W-:Y:S02]  /*3310*/  USHF.L.U32 UR8, UR6, 0x6, URZ ;  /* 0x0000000606087899 */ /* 0x000fe400080006ff */
[----:B------:R-:W-:Y:S02]  /*3320*/  ULOP3.LUT UR6, UR6, 0xffe, URZ, 0xc0, !UPT ;  /* 0x00000ffe06067892 */ /* 0x000fe4000f8ec0ff */
[----:B------:R-:W-:Y:S02]  /*3330*/  ULOP3.LUT UR8, UR8, 0xffffff80, URZ, 0xc0, !UPT ;  /* 0xffffff8008087892 */ /* 0x000fe4000f8ec0ff */
[----:B------:R-:W-:Y:S02]  /*3340*/  UIADD3 UR6, UPT, UPT, -UR6, UR13, URZ ;  /* 0x0000000d06067290 */ /* 0x000fe4000fffe1ff */
[----:B------:R-:W-:Y:S01]  /*3350*/  UIADD3 UR8, UPT, UPT, UR16, UR8, URZ ;  /* 0x0000000810087290 */ /* 0x000fe2000fffe0ff */
[----:B------:R-:W1:Y:S03]  /*3360*/  SYNCS.PHASECHK.TRANS64.TRYWAIT P0, [UR7+0xf0], R0 ;  /* 0x0000f000ff0075a7 */ /* 0x000e660008001107 */
[----:B------:R-:W-:Y:S01]  /*3370*/  ULEA UR8, UR6, UR8, 0x14 ;  /* 0x0000000806087291 */ /* 0x000fe2000f8ea0ff */
[----:B-123--:R-:W-:Y:S11]  /*3380*/  @!P0 BRA `(.L_x_58) ;  /* 0x0000004400988947 */ /* 0x00eff60003800000 */
.L_x_134:
[----:B------:R-:W-:Y:S01]  /*3390*/  IADD3 R10, PT, PT, R10, 0x1, RZ ;  /* 0x000000010a0a7810 */ /* 0x000fe20007ffe0ff */
[----:B------:R-:W-:Y:S06]  /*33a0*/  BRA.U !UP3, `(.L_x_59) ;  /* 0x000000010bc07547 */ /* 0x000fec000b800000 */
[----:B------:R-:W-:Y:S01]  /*33b0*/  UPLOP3.LUT UP4, UPT, UPT, UPT, UPT, 0x40, 0x4 ;  /* 0x000000000004789c */ /* 0x000fe20003f8e870 */
[----:B------:R-:W-:Y:S01]  /*33c0*/  UMOV UR11, UR9 ;  /* 0x00000009000b7c82 */ /* 0x000fe20008000000 */
[----:B------:R-:W-:Y:S01]  /*33d0*/  UMOV UR10, UR4 ;  /* 0x00000004000a7c82 */ /* 0x000fe20008000000 */
[----:B------:R-:W-:-:S08]  /*33e0*/  UMOV UR17, UR12 ;  /* 0x0000000c00117c82 */ /* 0x000fd00008000000 */
.L_x_62:
[----:B------:R-:W-:Y:S02]  /*33f0*/  UIADD3 UR11, UPT, UPT, UR11, 0x1, URZ ;  /* 0x000000010b0b7890 */ /* 0x000fe4000fffe0ff */
[----:B--2---:R-:W-:Y:S02]  /*3400*/  ULEA UR6, UR17, UR5, 0x3 ;  /* 0x0000000511067291 */ /* 0x004fe4000f8e18ff */
[----:B------:R-:W-:Y:S01]  /*3410*/  UISETP.NE.AND UP0, UPT, UR11, URZ, UPT ;  /* 0x000000ff0b00728c */ /* 0x000fe2000bf05270 */
[----:B---3--:R-:W-:Y:S10]  /*3420*/  @P2 BRA `(.L_x_60) ;  /* 0x00000000000c2947 */ /* 0x008ff40003800000 */
[----:B-1----:R-:W-:Y:S04]  /*3430*/  SHF.L.U32 R3, R8, 0x1f, RZ ;  /* 0x0000001f08037819 */ /* 0x002fe800000006ff */
[----:B------:R-:W1:Y:S02]  /*3440*/  SYNCS.PHASECHK.TRANS64.TRYWAIT P0, [UR6], R3 ;  /* 0x00000003ff0075a7 */ /* 0x000e640008001106 */
[----:B-1----:R-:W-:Y:S05]  /*3450*/  @!P0 BRA `(.L_x_61) ;  /* 0x00000044007c8947 */ /* 0x002fea0003800000 */
.L_x_60:
[----:B------:R-:W-:Y:S01]  /*3460*/  UISETP.NE.AND UP1, UPT, UR10, 0x1, UPT ;  /* 0x000000010a00788c */ /* 0x000fe2000bf25270 */
[----:B------:R-:W-:Y:S01]  /*3470*/  PLOP3.LUT P2, PT, PT, PT, PT, 0x80, 0x8 ;  /* 0x000000000008781c */ /* 0x000fe20003f4f070 */
[----:B------:R-:W-:Y:S02]  /*3480*/  UIADD3 UR12, UPT, UPT, UR17, 0x1, URZ ;  /* 0x00000001110c7890 */ /* 0x000fe4000fffe0ff */
[----:B------:R-:W-:Y:S02]  /*3490*/  ULEA UR28, UR17, UR14, 0xa ;  /* 0x0000000e111c7291 */ /* 0x000fe4000f8e50ff */
[----:B------:R-:W-:Y:S01]  /*34a0*/  UISETP.NE.AND UP2, UPT, UR12, 0x8, UPT ;  /* 0x000000080c00788c */ /* 0x000fe2000bf45270 */
[----:B------:R-:W-:Y:S01]  /*34b0*/  PLOP3.LUT P0, PT, PT, PT, UP1, 0x80, 0x8 ;  /* 0x000000000008781c */ /* 0x000fe20003f0f018 */
[----:B------:R-:W-:Y:S02]  /*34c0*/  UIADD3 UR40, UPT, UPT, UR28, 0x100, URZ ;  /* 0x000001001c287890 */ /* 0x000fe4000fffe0ff */
[----:B------:R-:W-:Y:S02]  /*34d0*/  USEL UR27, URZ, 0x1, UP2 ;  /* 0x00000001ff1b7887 */ /* 0x000fe40009000000 */
[----:B------:R-:W-:Y:S02]  /*34e0*/  USEL UR12, UR12, URZ, UP2 ;  /* 0x000000ff0c0c7287 */ /* 0x000fe40009000000 */
[----:B------:R-:W-:Y:S02]  /*34f0*/  UIADD3 UR36, UPT, UPT, UR28, 0x200, URZ ;  /* 0x000002001c247890 */ /* 0x000fe4000fffe0ff */
[----:B------:R-:W-:Y:S01]  /*3500*/  @UP1 ULEA UR26, UR12, UR5, 0x3 ;  /* 0x000000050c1a1291 */ /* 0x000fe2000f8e18ff */
[----:B------:R-:W-:Y:S01]  /*3510*/  LOP3.LUT R8, R8, UR27, RZ, 0x3c, !PT ;  /* 0x0000001b08087c12 */ /* 0x000fe2000f8e3cff */
[----:B------:R-:W-:Y:S02]  /*3520*/  UIADD3 UR32, UPT, UPT, UR28, 0x300, URZ ;  /* 0x000003001c207890 */ /* 0x000fe4000fffe0ff */
[----:B------:R-:W-:Y:S01]  /*3530*/  UIADD3 UR6, UPT, UPT, UR6, 0x40, URZ ;  /* 0x0000004006067890 */ /* 0x000fe2000fffe0ff */
[----:B-1----:R-:W-:Y:S01]  /*3540*/  @P0 SHF.L.U32 R0, R8, 0x1f, RZ ;  /* 0x0000001f08000819 */ /* 0x002fe200000006ff */
[----:B------:R-:W-:Y:S01]  /*3550*/  UIADD3 UR10, UPT, UPT, UR10, -0x1, URZ ;  /* 0xffffffff0a0a7890 */ /* 0x000fe2000fffe0ff */
[----:B------:R-:W-:Y:S02]  /*3560*/  UMOV UR29, 0x40004040 ;  /* 0x40004040001d7882 */ /* 0x000fe40000000000 */
[----:B------:R2:W3:Y:S01]  /*3570*/  @P0 SYNCS.PHASECHK.TRANS64.TRYWAIT P2, [UR26], R0 ;  /* 0x00000000ff0005a7 */ /* 0x0004e2000804111a */
[----:B------:R-:W-:Y:S01]  /*3580*/  ULEA UR26, UR17, UR15, 0x9 ;  /* 0x0000000f111a7291 */ /* 0x000fe2000f8e48ff */
[----:B------:R-:W-:Y:S01]  /*3590*/  UMOV UR27, 0x80004020 ;  /* 0x80004020001b7882 */ /* 0x000fe20000000000 */
[----:B------:R-:W-:Y:S02]  /*35a0*/  UMOV UR41, 0x40004040 ;  /* 0x4000404000297882 */ /* 0x000fe40000000000 */
[----:B------:R-:W-:Y:S02]  /*35b0*/  UIADD3 UR38, UPT, UPT, UR26, 0x80, URZ ;  /* 0x000000801a267890 */ /* 0x000fe4000fffe0ff */
[----:B------:R-:W-:Y:S02]  /*35c0*/  UIADD3 UR34, UPT, UPT, UR26, 0x100, URZ ;  /* 0x000001001a227890 */ /* 0x000fe4000fffe0ff */
[----:B------:R-:W-:Y:S01]  /*35d0*/  UIADD3 UR30, UPT, UPT, UR26, 0x180, URZ ;  /* 0x000001801a1e7890 */ /* 0x000fe2000fffe0ff */
[----:B------:R2:W-:Y:S01]  /*35e0*/  UTCQMMA gdesc[UR26], gdesc[UR28], tmem[UR8], tmem[UR24], idesc[UR25], UP4 ;  /* 0x00ff181c1a0075ea */ /* 0x0005e2000a000308 */
[----:B------:R-:W-:Y:S01]  /*35f0*/  UPLOP3.LUT UP4, UPT, UPT, UPT, UPT, 0x80, 0x8 ;  /* 0x000000000008789c */ /* 0x000fe20003f8f070 */
[----:B------:R-:W-:Y:S01]  /*3600*/  UMOV UR39, 0x80004020 ;  /* 0x8000402000277882 */ /* 0x000fe20000000000 */
[----:B------:R-:W-:Y:S01]  /*3610*/  UMOV UR37, 0x40004040 ;  /* 0x4000404000257882 */ /* 0x000fe20000000000 */
[----:B------:R2:W-:Y:S01]  /*3620*/  UTCQMMA gdesc[UR38], gdesc[UR40], tmem[UR8], tmem[UR22], idesc[UR23], UPT ;  /* 0x00ff1628260075ea */ /* 0x0005e2000b800308 */
[----:B------:R-:W-:Y:S01]  /*3630*/  UMOV UR35, 0x80004020 ;  /* 0x8000402000237882 */ /* 0x000fe20000000000 */
[----:B------:R-:W-:Y:S01]  /*3640*/  UMOV UR33, 0x40004040 ;  /* 0x4000404000217882 */ /* 0x000fe20000000000 */
[----:B------:R-:W-:Y:S01]  /*3650*/  UMOV UR31, 0x80004020 ;  /* 0x80004020001f7882 */ /* 0x000fe20000000000 */
[----:B------:R2:W-:Y:S01]  /*3660*/  UTCQMMA gdesc[UR34], gdesc[UR36], tmem[UR8], tmem[UR20], idesc[UR21], UPT ;  /* 0x00ff1424220075ea */ /* 0x0005e2000b800308 */
[----:B------:R2:W-:Y:S01]  /*3670*/  UTCQMMA gdesc[UR30], gdesc[UR32], tmem[UR8], tmem[UR18], idesc[UR19], UPT ;  /* 0x00ff12201e0075ea */ /* 0x0005e2000b800308 */
[----:B------:R2:W-:Y:S01]  /*3680*/  UTCBAR [UR6], URZ ;  /* 0x000000ff060073e9 */ /* 0x0005e200080000ff */
[----:B------:R-:W-:Y:S01]  /*3690*/  UMOV UR17, UR12 ;  /* 0x0000000c00117c82 */ /* 0x000fe20008000000 */
[----:B------:R-:W-:Y:S05]  /*36a0*/  BRA.U UP0, `(.L_x_62) ;  /* 0xfffffffd00507547 */ /* 0x000fea000b83ffff */
.L_x_59:
[----:B------:R-:W-:Y:S01]  /*36b0*/  UIADD3 UR13, UPT, UPT, UR13, 0x1, URZ ;  /* 0x000000010d0d7890 */ /* 0x000fe2000fffe0ff */
[C---:B------:R-:W-:Y:S01]  /*36c0*/  ISETP.NE.AND P0, PT, R10.reuse, 0x2, PT ;  /* 0x000000020a00780c */ /* 0x040fe20003f05270 */
[----:B------:R-:W-:Y:S02]  /*36d0*/  UIADD3 UR7, UPT, UPT, UR7, 0xd0, URZ ;  /* 0x000000d007077890 */ /* 0x000fe4000fffe0ff */
[----:B------:R-:W-:Y:S01]  /*36e0*/  UISETP.NE.AND UP0, UPT, UR13, 0x4, UPT ;  /* 0x000000040d00788c */ /* 0x000fe2000bf05270 */
[----:B-12---:R-:W-:Y:S02]  /*36f0*/  SEL R0, RZ, 0x1, P0 ;  /* 0x00000001ff007807 */ /* 0x006fe40000000000 */
[----:B------:R-:W-:Y:S01]  /*3700*/  SEL R10, R10, RZ, P0 ;  /* 0x000000ff0a0a7207 */ /* 0x000fe20000000000 */
[----:B------:R-:W-:Y:S01]  /*3710*/  USEL UR6, URZ, 0x1, UP0 ;  /* 0x00000001ff067887 */ /* 0x000fe20008000000 */
[----:B------:R-:W-:Y:S01]  /*3720*/  LOP3.LUT R9, R9, R0, RZ, 0x3c, !PT ;  /* 0x0000000009097212 */ /* 0x000fe200078e3cff */
[----:B------:R-:W-:Y:S01]  /*3730*/  USEL UR13, UR13, URZ, UP0 ;  /* 0x000000ff0d0d7287 */ /* 0x000fe20008000000 */
[----:B------:R1:W-:Y:S03]  /*3740*/  UTCBAR [UR7], URZ ;  /* 0x000000ff070073e9 */ /* 0x0003e600080000ff */
[----:B------:R-:W-:Y:S01]  /*3750*/  LOP3.LUT R11, R11, UR6, RZ, 0x3c, !PT ;  /* 0x000000060b0b7c12 */ /* 0x000fe2000f8e3cff */
[----:B------:R-:W-:Y:S07]  /*3760*/  @P1 BRA `(.L_x_63) ;  /* 0xfffffff800881947 */ /* 0x000fee000383ffff */
[----:B------:R-:W2:Y:S01]  /*3770*/  S2UR UR4, SR_CgaCtaId ;  /* 0x00000000000479c3 */ /* 0x000ea20000008800 */
[----:B------:R-:W-:Y:S01]  /*3780*/  ELECT P0, URZ, PT ;  /* 0x0000000000ff782f */ /* 0x000fe20003800000 */
[----:B------:R-:W-:Y:S01]  /*3790*/  IMAD.MOV.U32 R0, RZ, RZ, 0x1 ;  /* 0x00000001ff007424 */ /* 0x000fe200078e00ff */
[----:B------:R-:W-:Y:S01]  /*37a0*/  UIADD3 UR5, UPT, UPT, UR5, 0xf0, URZ ;  /* 0x000000f005057890 */ /* 0x000fe2000fffe0ff */
[----:B------:R-:W-:Y:S01]  /*37b0*/  SHF.L.U32 R3, R11, 0x1f, RZ ;  /* 0x0000001f0b037819 */ /* 0x000fe200000006ff */
[----:B------:R-:W-:-:S03]  /*37c0*/  UMOV UR6, 0x40 ;  /* 0x0000004000067882 */ /* 0x000fc60000000000 */
[----:B------:R-:W-:Y:S01]  /*37d0*/  UVIRTCOUNT.DEALLOC.SMPOOL 0x80 ;  /* 0x000000800000784c */ /* 0x000fe20000000000 */
[----:B--2---:R-:W-:Y:S02]  /*37e0*/  ULEA UR4, UR4, UR6, 0x18 ;  /* 0x0000000604047291 */ /* 0x004fe4000f8ec0ff */
[----:B------:R-:W-:-:S07]  /*37f0*/  ULEA UR6, UR13, UR5, 0x3 ;  /* 0x000000050d067291 */ /* 0x000fce000f8e18ff */
[----:B------:R2:W-:Y:S02]  /*3800*/  @P0 STS.U8 [UR4+0x1c], R0 ;  /* 0x00001c00ff000988 */ /* 0x0005e40008000004 */
[----:B------:R-:W4:Y:S02]  /*3810*/  SYNCS.PHASECHK.TRANS64.TRYWAIT P0, [UR6], R3 ;  /* 0x00000003ff0075a7 */ /* 0x000f240008001106 */
[----:B--2-4-:R-:W-:Y:S05]  /*3820*/  @!P0 BRA `(.L_x_64) ;  /* 0x0000004000a08947 */ /* 0x014fea0003800000 */
.L_x_137:
[----:B-1----:R-:W-:-:S04]  /*3830*/  UIADD3 UR7, UPT, UPT, UR13, 0x1, URZ ;  /* 0x000000010d077890 */ /* 0x002fc8000fffe0ff */
[----:B------:R-:W-:-:S04]  /*3840*/  UISETP.NE.AND UP0, UPT, UR7, 0x4, UPT ;  /* 0x000000040700788c */ /* 0x000fc8000bf05270 */
[----:B------:R-:W-:Y:S02]  /*3850*/  USEL UR8, URZ, 0x1, UP0 ;  /* 0x00000001ff087887 */ /* 0x000fe40008000000 */
[----:B------:R-:W-:-:S04]  /*3860*/  USEL UR7, UR7, URZ, UP0 ;  /* 0x000000ff07077287 */ /* 0x000fc80008000000 */
[----:B------:R-:W-:Y:S01]  /*3870*/  ULEA UR6, UR7, UR5, 0x3 ;  /* 0x0000000507067291 */ /* 0x000fe2000f8e18ff */
[----:B------:R-:W-:-:S04]  /*3880*/  LOP3.LUT R2, R11, UR8, RZ, 0x3c, !PT ;  /* 0x000000080b027c12 */ /* 0x000fc8000f8e3cff */
[----:B--2---:R-:W-:-:S04]  /*3890*/  SHF.L.U32 R3, R2, 0x1f, RZ ;  /* 0x0000001f02037819 */ /* 0x004fc800000006ff */
[----:B------:R-:W1:Y:S02]  /*38a0*/  SYNCS.PHASECHK.TRANS64.TRYWAIT P0, [UR6], R3 ;  /* 0x00000003ff0075a7 */ /* 0x000e640008001106 */
[----:B-1----:R-:W-:Y:S05]  /*38b0*/  @!P0 BRA `(.L_x_65) ;  /* 0x0000004000948947 */ /* 0x002fea0003800000 */
.L_x_139:
        /* <DEDUP_REMOVED lines=9> */
.L_x_141:
[----:B------:R-:W-:-:S04]  /*3950*/  UIADD3 UR7, UPT, UPT, UR7, 0x1, URZ ;  /* 0x0000000107077890 */ /* 0x000fc8000fffe0ff */
[----:B------:R-:W-:-:S04]  /*3960*/  UISETP.NE.AND UP0, UPT, UR7, 0x4, UPT ;  /* 0x000000040700788c */ /* 0x000fc8000bf05270 */
[----:B------:R-:W-:Y:S02]  /*3970*/  USEL UR6, URZ, 0x1, UP0 ;  /* 0x00000001ff067887 */ /* 0x000fe40008000000 */
[----:B------:R-:W-:-:S04]  /*3980*/  USEL UR7, UR7, URZ, UP0 ;  /* 0x000000ff07077287 */ /* 0x000fc80008000000 */
[----:B------:R-:W-:Y:S01]  /*3990*/  ULEA UR7, UR7, UR5, 0x3 ;  /* 0x0000000507077291 */ /* 0x000fe2000f8e18ff */
[----:B-1----:R-:W-:-:S04]  /*39a0*/  LOP3.LUT R3, R2, UR6, RZ, 0x3c, !PT ;  /* 0x0000000602037c12 */ /* 0x002fc8000f8e3cff */
[----:B------:R-:W-:-:S04]  /*39b0*/  SHF.L.U32 R3, R3, 0x1f, RZ ;  /* 0x0000001f03037819 */ /* 0x000fc800000006ff */
[----:B------:R-:W1:Y:S02]  /*39c0*/  SYNCS.PHASECHK.TRANS64.TRYWAIT P0, [UR7], R3 ;  /* 0x00000003ff0075a7 */ /* 0x000e640008001107 */
[----:B-1----:R-:W-:Y:S05]  /*39d0*/  @!P0 BRA `(.L_x_67) ;  /* 0x00000040007c8947 */ /* 0x002fea0003800000 */
.L_x_143:
[----:B------:R-:W-:Y:S01]  /*39e0*/  NOP ;  /* 0x0000000000007918 */ /* 0x000fe20000000000 */
[----:B-1----:R-:W1:Y:S01]  /*39f0*/  LDS R0, [UR4+0x14] ;  /* 0x00001404ff007984 */ /* 0x002e620008000800 */
[----:B------:R-:W-:Y:S01]  /*3a00*/  ULOP3.LUT UR6, UR16, 0xffff, URZ, 0xc0, !UPT ;  /* 0x0000ffff10067892 */ /* 0x000fe2000f8ec0ff */
[----:B------:R-:W-:Y:S01]  /*3a10*/  UMOV UR8, 0xffff ;  /* 0x0000ffff00087882 */ /* 0x000fe20000000000 */
[----:B------:R-:W-:Y:S02]  /*3a20*/  UMOV UR5, 0x1 ;  /* 0x0000000100057882 */ /* 0x000fe40000000000 */
[----:B------:R-:W-:-:S04]  /*3a30*/  USHF.R.U32.HI UR6, URZ, 0x5, UR6 ;  /* 0x00000005ff067899 */ /* 0x000fc80008011606 */
[----:B------:R-:W-:Y:S02]  /*3a40*/  USHF.L.U32 UR8, UR8, UR6, URZ ;  /* 0x0000000608087299 */ /* 0x000fe400080006ff */
[----:B------:R-:W-:-:S04]  /*3a50*/  USHF.L.U32 UR5, UR5, UR6, URZ ;  /* 0x0000000605057299 */ /* 0x000fc800080006ff */
[----:B-1----:R-:W-:-:S04]  /*3a60*/  LOP3.LUT R0, R0, UR8, RZ, 0xc0, !PT ;  /* 0x0000000800007c12 */ /* 0x002fc8000f8ec0ff */
[----:B------:R-:W-:-:S13]  /*3a70*/  ISETP.NE.AND P0, PT, R0, UR8, PT ;  /* 0x0000000800007c0c */ /* 0x000fda000bf05270 */
[----:B------:R-:W-:Y:S05]  /*3a80*/  @P0 BRA `(.L_x_68) ;  /* 0x0000000000580947 */ /* 0x000fea0003800000 */
[----:B------:R-:W1:Y:S02]  /*3a90*/  LDS R0, [UR4+0x18] ;  /* 0x00001804ff007984 */ /* 0x000e640008000800 */
[----:B-1----:R-:W-:-:S04]  /*3aa0*/  LOP3.LUT R0, R0, UR5, RZ, 0xc0, !PT ;  /* 0x0000000500007c12 */ /* 0x002fc8000f8ec0ff */
[----:B------:R-:W-:-:S13]  /*3ab0*/  ISETP.NE.AND P0, PT, R0, UR5, PT ;  /* 0x0000000500007c0c */ /* 0x000fda000bf05270 */
[----:B------:R-:W-:Y:S05]  /*3ac0*/  @P0 BRA `(.L_x_69) ;  /* 0x00000000003c0947 */ /* 0x000fea0003800000 */
[----:B------:R-:W1:Y:S01]  /*3ad0*/  S2R R2, SR_LANEID ;  /* 0x0000000000027919 */ /* 0x000e620000000000 */
[----:B------:R-:W-:Y:S01]  /*3ae0*/  ULOP3.LUT UR8, URZ, UR8, URZ, 0x33, !UPT ;  /* 0x00000008ff087292 */ /* 0x000fe2000f8e33ff */
[----:B------:R-:W-:Y:S01]  /*3af0*/  LOP3.LUT R4, RZ, UR5, RZ, 0x33, !PT ;  /* 0x00000005ff047c12 */ /* 0x000fe2000f8e33ff */
[----:B------:R-:W-:Y:S02]  /*3b00*/  VOTEU.ANY UR7, UPT, PT ;  /* 0x0000000000077886 */ /* 0x000fe400038e0100 */
[----:B------:R-:W-:Y:S01]  /*3b10*/  UFLO.U32 UR7, UR7 ;  /* 0x00000007000772bd */ /* 0x000fe200080e0000 */
[----:B------:R-:W2:Y:S01]  /*3b20*/  REDUX UR5, R4 ;  /* 0x00000000040573c4 */ /* 0x000ea20000000000 */
[----:B------:R-:W-:-:S06]  /*3b30*/  IMAD.U32 R0, RZ, RZ, UR8 ;  /* 0x00000008ff007e24 */ /* 0x000fcc000f8e00ff */
[----:B------:R4:W-:Y:S01]  /*3b40*/  UTCATOMSWS.AND URZ, UR8 ;  /* 0x0000000800ff79e3 */ /* 0x0009e20008000000 */
[----:B------:R-:W3:Y:S01]  /*3b50*/  REDUX UR6, R0 ;  /* 0x00000000000673c4 */ /* 0x000ee20000000000 */
[----:B-1----:R-:W-:Y:S01]  /*3b60*/  ISETP.EQ.U32.AND P0, PT, R2, UR7, PT ;  /* 0x0000000702007c0c */ /* 0x002fe2000bf02070 */
[----:B--2---:R-:W-:Y:S01]  /*3b70*/  IMAD.U32 R2, RZ, RZ, UR5 ;  /* 0x00000005ff027e24 */ /* 0x004fe2000f8e00ff */
[----:B---3--:R-:W-:-:S11]  /*3b80*/  MOV R3, UR6 ;  /* 0x0000000600037c02 */ /* 0x008fd60008000f00 */
[----:B------:R4:W-:Y:S04]  /*3b90*/  @P0 ATOMS.AND RZ, [UR4+0x14], R3 ;  /* 0x00001403ffff098c */ /* 0x0009e8000a800004 */
[----:B------:R4:W-:Y:S01]  /*3ba0*/  @P0 ATOMS.AND RZ, [UR4+0x18], R2 ;  /* 0x00001802ffff098c */ /* 0x0009e2000a800004 */
[----:B------:R-:W-:Y:S05]  /*3bb0*/  BRA `(.L_x_70) ;  /* 0x0000000000147947 */ /* 0x000fea0003800000 */
.L_x_69:
[----:B------:R-:W-:Y:S02]  /*3bc0*/  MOV R2, 0x3be0 ;  /* 0x00003be000027802 */ /* 0x000fe40000000f00 */
[----:B---3-5:R-:W-:Y:S05]  /*3bd0*/  CALL.REL.NOINC `($__internal_0_$__cuda_sm10x_tcgen05_guardrail_trap_col_being_dealloced_not_returned_by_alloc) ;  /* 0x0000004000d87944 */ /* 0x028fea0003c00000 */
[----:B------:R-:W-:Y:S05]  /*3be0*/  BRA `(.L_x_70) ;  /* 0x0000000000087947 */ /* 0x000fea0003800000 */
.L_x_68:
[----:B------:R-:W-:Y:S02]  /*3bf0*/  MOV R2, 0x3c10 ;  /* 0x00003c1000027802 */ /* 0x000fe40000000f00 */
[----:B---3-5:R-:W-:Y:S05]  /*3c00*/  CALL.REL.NOINC `($__internal_2_$__cuda_sm10x_tcgen05_guardrail_trap_unallocated_columns_being_dealloced) ;  /* 0x0000004000e47944 */ /* 0x028fea0003c00000 */
.L_x_70:
[----:B------:R-:W-:Y:S01]  /*3c10*/  NOP ;  /* 0x0000000000007918 */ /* 0x000fe20000000000 */
[----:B----4-:R-:W-:Y:S05]  /*3c20*/  EXIT ;  /* 0x000000000000794d */ /* 0x010fea0003800000 */
.L_x_52:
[----:B------:R-:W-:-:S09]  /*3c30*/  UISETP.NE.OR UP2, UPT, UR8, 0x3, !UP2 ;  /* 0x000000030800788c */ /* 0x000fd2000d745670 */
[----:B------:R-:W-:Y:S05]  /*3c40*/  BRA.U UP2, `(.L_x_71) ;  /* 0x0000000d02407547 */ /* 0x000fea000b800000 */
[----:B------:R-:W1:Y:S01]  /*3c50*/  LDC R0, c[0x0][0xb30] ;  /* 0x0002cc00ff007b82 */ /* 0x000e620000000800 */
[----:B------:R-:W2:Y:S01]  /*3c60*/  LDCU.64 UR8, c[0x0][0x888] ;  /* 0x00011100ff0877ac */ /* 0x000ea20008000a00 */
[----:B------:R-:W-:Y:S02]  /*3c70*/  HFMA2 R29, -RZ, RZ, 0, 0 ;  /* 0x00000000ff1d7431 */ /* 0x000fe400000001ff */
[----:B------:R-:W-:Y:S01]  /*3c80*/  IMAD.MOV.U32 R31, RZ, RZ, 0x1 ;  /* 0x00000001ff1f7424 */ /* 0x000fe200078e00ff */
[----:B------:R-:W-:Y:S01]  /*3c90*/  MOV R23, 0x1000 ;  /* 0x0000100000177802 */ /* 0x000fe20000000f00 */
[----:B------:R-:W4:Y:S01]  /*3ca0*/  LDCU.64 UR4, c[0x0][0x890] ;  /* 0x00011200ff0477ac */ /* 0x000f220008000a00 */
[----:B------:R-:W-:Y:S01]  /*3cb0*/  IMAD.MOV.U32 R30, RZ, RZ, RZ ;  /* 0x000000ffff1e7224 */ /* 0x000fe200078e00ff */
[----:B------:R-:W3:Y:S01]  /*3cc0*/  LDC R19, c[0x0][0x370] ;  /* 0x0000dc00ff137b82 */ /* 0x000ee20000000800 */
[----:B------:R-:W-:Y:S01]  /*3cd0*/  UMOV UR7, 0x400 ;  /* 0x0000040000077882 */ /* 0x000fe20000000000 */
[----:B------:R-:W-:-:S02]  /*3ce0*/  UPLOP3.LUT UP1, UPT, UPT, UPT, UPT, 0x40, 0x4 ;  /* 0x000000000004789c */ /* 0x000fc40003f2e870 */
[----:B------:R-:W-:-:S04]  /*3cf0*/  ULEA UR7, UR37, UR7, 0x18 ;  /* 0x0000000725077291 */ /* 0x000fc8000f8ec0ff */
[----:B------:R-:W3:Y:S01]  /*3d00*/  LDC R2, c[0x0][0xb0c] ;  /* 0x0002c300ff027b82 */ /* 0x000ee20000000800 */
[----:B------:R-:W-:Y:S02]  /*3d10*/  UIADD3 UR13, UPT, UPT, UR7, 0x88, URZ ;  /* 0x00000088070d7890 */ /* 0x000fe4000fffe0ff */
[----:B--2---:R-:W-:Y:S02]  /*3d20*/  UISETP.NE.U32.AND UP2, UPT, UR8, URZ, UPT ;  /* 0x000000ff0800728c */ /* 0x004fe4000bf45070 */
[----:B------:R-:W-:Y:S02]  /*3d30*/  UIADD3 UR17, UPT, UPT, UR7, 0x80, URZ ;  /* 0x0000008007117890 */ /* 0x000fe4000fffe0ff */
[----:B----4-:R-:W-:Y:S01]  /*3d40*/  UISETP.NE.U32.AND UP3, UPT, UR4, URZ, UPT ;  /* 0x000000ff0400728c */ /* 0x010fe2000bf65070 */
[----:B------:R-:W2:Y:S01]  /*3d50*/  LDC R18, c[0x0][0xb20] ;  /* 0x0002c800ff127b82 */ /* 0x000ea20000000800 */
[----:B-1----:R-:W-:Y:S01]  /*3d60*/  ISETP.NE.AND P1, PT, R0, 0x1, PT ;  /* 0x000000010000780c */ /* 0x002fe20003f25270 */
[----:B------:R-:W-:-:S02]  /*3d70*/  UISETP.NE.AND.EX UP2, UPT, UR9, URZ, UPT, UP2 ;  /* 0x000000ff0900728c */ /* 0x000fc4000bf45320 */
[----:B------:R-:W-:Y:S02]  /*3d80*/  UPRMT UR13, UR37, 0x654, UR13 ;  /* 0x00000654250d7896 */ /* 0x000fe4000800000d */
[----:B------:R-:W-:Y:S02]  /*3d90*/  UISETP.NE.AND.EX UP3, UPT, UR5, URZ, UPT, UP3 ;  /* 0x000000ff0500728c */ /* 0x000fe4000bf65330 */
[----:B------:R-:W1:Y:S08]  /*3da0*/  LDC.64 R32, c[0x0][0x348] ;  /* 0x0000d200ff207b82 */ /* 0x000e700000000a00 */
[----:B------:R-:W4:Y:S08]  /*3db0*/  LDC.64 R16, c[0x0][0xb10] ;  /* 0x0002c400ff107b82 */ /* 0x000f300000000a00 */
[----:B------:R-:W1:Y:S08]  /*3dc0*/  LDC.64 R6, c[0x0][0xb18] ;  /* 0x0002c600ff067b82 */ /* 0x000e700000000a00 */
[----:B------:R-:W1:Y:S08]  /*3dd0*/  LDC.64 R4, c[0x0][0xb28] ;  /* 0x0002ca00ff047b82 */ /* 0x000e700000000a00 */
[----:B--23--:R-:W1:Y:S02]  /*3de0*/  LDC R22, c[0x0][0x374] ;  /* 0x0000dd00ff167b82 */ /* 0x00ce640000000800 */
.L_x_80:
[C---:B------:R-:W-:Y:S02]  /*3df0*/  LEA R0, R30.reuse, UR7, 0x3 ;  /* 0x000000071e007c11 */ /* 0x040fe4000f8e18ff */
[----:B------:R-:W-:Y:S02]  /*3e00*/  SHF.L.U32 R3, R29, 0x1f, RZ ;  /* 0x0000001f1d037819 */ /* 0x000fe400000006ff */
[----:B------:R-:W-:Y:S02]  /*3e10*/  LEA R24, R30, UR7, 0x4 ;  /* 0x000000071e187c11 */ /* 0x000fe4000f8e20ff */
[----:B--2---:R-:W2:Y:S02]  /*3e20*/  SYNCS.PHASECHK.TRANS64.TRYWAIT P0, [R0+URZ+0xb0], R3 ;  /* 0x0000b003000075a7 */ /* 0x004ea400080011ff */
[----:B--2---:R-:W-:Y:S05]  /*3e30*/  @!P0 BRA `(.L_x_72) ;  /* 0x0000003c007c8947 */ /* 0x004fea0003800000 */
.L_x_144:
[----:B------:R-:W-:Y:S01]  /*3e40*/  ISETP.GE.AND P0, PT, R40, 0x1, PT ;  /* 0x000000012800780c */ /* 0x000fe20003f06270 */
[----:B------:R-:W3:Y:S01]  /*3e50*/  LDS.128 R24, [R24+0x140] ;  /* 0x0001400018187984 */ /* 0x000ee20000000c00 */
[----:B--2---:R-:W-:Y:S01]  /*3e60*/  VIADD R0, R0, 0xc0 ;  /* 0x000000c000007836 */ /* 0x004fe20000000000 */
[----:B------:R-:W-:Y:S01]  /*3e70*/  @!PT LDS RZ, [RZ] ;  /* 0x00000000fffff984 */ /* 0x000fe20000000800 */
[----:B------:R-:W-:Y:S01]  /*3e80*/  @!PT LDS RZ, [RZ] ;  /* 0x00000000fffff984 */ /* 0x000fe20000000800 */
[----:B------:R-:W-:Y:S01]  /*3e90*/  @!PT LDS RZ, [RZ] ;  /* 0x00000000fffff984 */ /* 0x000fe20000000800 */
[----:B------:R-:W-:Y:S01]  /*3ea0*/  @!PT LDS RZ, [RZ] ;  /* 0x00000000fffff984 */ /* 0x000fe20000000800 */
[----:B------:R2:W-:Y:S06]  /*3eb0*/  MEMBAR.ALL.CTA ;  /* 0x0000000000007992 */ /* 0x0005ec0000008000 */
[----:B--2---:R-:W2:Y:S01]  /*3ec0*/  FENCE.VIEW.ASYNC.S ;  /* 0x00000000000073c6 */ /* 0x004ea20000000000 */
[----:B------:R-:W-:Y:S04]  /*3ed0*/  PRMT R0, RZ, 0x654, R0 ;  /* 0x00000654ff007816 */ /* 0x000fe80000000000 */
[----:B--2---:R2:W-:Y:S01]  /*3ee0*/  SYNCS.ARRIVE.TRANS64.RED.A1T0 RZ, [R0+URZ], RZ ;  /* 0x000000ff00ff79a7 */ /* 0x0045e200081004ff */
[----:B---3--:R-:W-:Y:S11]  /*3ef0*/  LOP3.LUT P3, RZ, R26, 0x1, RZ, 0xc0, !PT ;  /* 0x000000011aff7812 */ /* 0x008ff6000786c0ff */
[----:B------:R-:W-:Y:S02]  /*3f00*/  @!UPT UIADD3 URZ, UPT, UPT, URZ, URZ, URZ ;  /* 0x000000fffffff290 */ /* 0x000fe4000fffe0ff */
[----:B------:R-:W-:Y:S02]  /*3f10*/  @P3 MOV R13, R24 ;  /* 0x00000018000d3202 */ /* 0x000fe40000000f00 */
[----:B------:R-:W-:Y:S01]  /*3f20*/  @P3 LOP3.LUT R8, R25, 0xffff, RZ, 0xc0, !PT ;  /* 0x0000ffff19083812 */ /* 0x000fe200078ec0ff */
[----:B--2---:R-:W-:Y:S06]  /*3f30*/  @!P0 BRA `(.L_x_73) ;  /* 0x0000000000a48947 */ /* 0x004fec0003800000 */
[----:B-1----:R-:W-:Y:S01]  /*3f40*/  IMAD.HI.U32 R35, R22, R7, RZ ;  /* 0x0000000716237227 */ /* 0x002fe200078e00ff */
[----:B------:R-:W-:Y:S02]  /*3f50*/  ISETP.NE.AND P0, PT, R6, 0x1, PT ;  /* 0x000000010600780c */ /* 0x000fe40003f05270 */
[----:B------:R-:W-:Y:S01]  /*3f60*/  ISETP.NE.AND P2, PT, R40, 0x1, PT ;  /* 0x000000012800780c */ /* 0x000fe20003f45270 */
[----:B----4-:R-:W-:Y:S01]  /*3f70*/  IMAD.HI.U32 R34, R19, R16, RZ ;  /* 0x0000001013227227 */ /* 0x010fe200078e00ff */
[----:B------:R-:W-:Y:S02]  /*3f80*/  SHF.R.U32.HI R35, RZ, R18, R35 ;  /* 0x00000012ff237219 */ /* 0x000fe40000011623 */
[----:B------:R-:W-:Y:S01]  /*3f90*/  ISETP.NE.AND P4, PT, R2, 0x1, PT ;  /* 0x000000010200780c */ /* 0x000fe20003f85270 */
[----:B------:R-:W-:Y:S01]  /*3fa0*/  IMAD.HI.U32 R36, R13, R16, RZ ;  /* 0x000000100d247227 */ /* 0x000fe200078e00ff */
[----:B------:R-:W-:Y:S02]  /*3fb0*/  SHF.R.U32.HI R34, RZ, R17, R34 ;  /* 0x00000011ff227219 */ /* 0x000fe40000011622 */
[----:B------:R-:W-:Y:S01]  /*3fc0*/  SEL R3, R22, R35, !P0 ;  /* 0x0000002316037207 */ /* 0x000fe20004000000 */
[C---:B------:R-:W-:Y:S01]  /*3fd0*/  IMAD.HI.U32 R35, R8.reuse, R7, RZ ;  /* 0x0000000708237227 */ /* 0x040fe200078e00ff */
[----:B------:R-:W-:Y:S02]  /*3fe0*/  SEL R11, R19, R34, !P4 ;  /* 0x00000022130b7207 */ /* 0x000fe40006000000 */
[----:B------:R-:W-:Y:S01]  /*3ff0*/  SHF.R.U32.HI R36, RZ, R17, R36 ;  /* 0x00000011ff247219 */ /* 0x000fe20000011624 */
[----:B------:R-:W-:Y:S01]  /*4000*/  IMAD.HI.U32 R38, R3, R4, RZ ;  /* 0x0000000403267227 */ /* 0x000fe200078e00ff */
[----:B------:R-:W-:Y:S03]  /*4010*/  SHF.R.U32.HI R35, RZ, R18, R35 ;  /* 0x00000012ff237219 */ /* 0x000fe60000011623 */
[----:B------:R-:W-:Y:S01]  /*4020*/  IMAD.HI.U32 R34, R11, R4, RZ ;  /* 0x000000040b227227 */ /* 0x000fe200078e00ff */
[----:B------:R-:W-:Y:S02]  /*4030*/  @P2 SHF.R.U32.HI R3, RZ, R5, R38 ;  /* 0x00000005ff032219 */ /* 0x000fe40000011626 */
[----:B------:R-:W-:Y:S02]  /*4040*/  SEL R9, R8, R35, !P0 ;  /* 0x0000002308097207 */ /* 0x000fe40004000000 */
[----:B------:R-:W-:Y:S01]  /*4050*/  @P2 SHF.R.U32.HI R11, RZ, R5, R34 ;  /* 0x00000005ff0b2219 */ /* 0x000fe20000011622 */
[C---:B------:R-:W-:Y:S01]  /*4060*/  IMAD R10, R40.reuse, R3, RZ ;  /* 0x00000003280a7224 */ /* 0x040fe200078e02ff */
[----:B------:R-:W-:Y:S01]  /*4070*/  SEL R3, R13, R36, !P4 ;  /* 0x000000240d037207 */ /* 0x000fe20006000000 */
[C---:B------:R-:W-:Y:S03]  /*4080*/  IMAD.HI.U32 R14, R9.reuse, R4, RZ ;  /* 0x00000004090e7227 */ /* 0x040fe600078e00ff */
[----:B------:R-:W-:Y:S01]  /*4090*/  ISETP.GE.AND P0, PT, R9, R10, PT ;  /* 0x0000000a0900720c */ /* 0x000fe20003f06270 */
[C---:B------:R-:W-:Y:S01]  /*40a0*/  IMAD R12, R40.reuse, R11, RZ ;  /* 0x0000000b280c7224 */ /* 0x040fe200078e02ff */
[-C--:B------:R-:W-:Y:S04]  /*40b0*/  SHF.R.U32.HI R14, RZ, R5.reuse, R14 ;  /* 0x00000005ff0e7219 */ /* 0x080fe8000001160e */
[----:B------:R-:W-:Y:S02]  /*40c0*/  ISETP.GE.OR P0, PT, R3, R12, P0 ;  /* 0x0000000c0300720c */ /* 0x000fe40000706670 */
[----:B------:R-:W-:Y:S05]  /*40d0*/  SEL R15, R9, R14, !P2 ;  /* 0x0000000e090f7207 */ /* 0x000fea0005000000 */
[----:B------:R-:W-:Y:S04]  /*40e0*/  IMAD.MOV R14, RZ, RZ, -R15 ;  /* 0x000000ffff0e7224 */ /* 0x000fe800078e0a0f */
[----:B------:R-:W-:Y:S02]  /*40f0*/  IMAD R14, R40, R14, R9 ;  /* 0x0000000e280e7224 */ /* 0x000fe400078e0209 */
[C---:B------:R-:W-:Y:S05]  /*4100*/  @!P0 IMAD.HI.U32 R10, R3.reuse, R4, RZ ;  /* 0x00000004030a8227 */ /* 0x040fea00078e00ff */
[----:B------:R-:W-:Y:S04]  /*4110*/  @!P0 SHF.R.U32.HI R10, RZ, R5, R10 ;  /* 0x00000005ff0a8219 */ /* 0x000fe8000001160a */
[----:B------:R-:W-:Y:S01]  /*4120*/  @!P0 SEL R0, R3, R10, !P2 ;  /* 0x0000000a03008207 */ /* 0x000fe20005000000 */
[----:B------:R-:W-:Y:S03]  /*4130*/  IMAD.MOV R10, RZ, RZ, -R3 ;  /* 0x000000ffff0a7224 */ /* 0x000fe600078e0a03 */
[----:B------:R-:W-:Y:S01]  /*4140*/  @!P0 IADD3 R15, PT, PT, R15, -R0, RZ ;  /* 0x800000000f0f8210 */ /* 0x000fe20007ffe0ff */
[----:B------:R-:W-:Y:S01]  /*4150*/  @!P0 IMAD R0, R11, R14, R0 ;  /* 0x0000000e0b008224 */ /* 0x000fe200078e0200 */
[----:B------:R-:W-:Y:S01]  /*4160*/  IADD3 R11, PT, PT, -R9, RZ, RZ ;  /* 0x000000ff090b7210 */ /* 0x000fe20007ffe1ff */
[----:B------:R-:W-:Y:S02]  /*4170*/  IMAD R13, R2, R10, R13 ;  /* 0x0000000a020d7224 */ /* 0x000fe400078e020d */
[----:B------:R-:W-:Y:S02]  /*4180*/  @!P0 IMAD R9, R15, R40, R3 ;  /* 0x000000280f098224 */ /* 0x000fe400078e0203 */
[----:B------:R-:W-:Y:S02]  /*4190*/  @!P0 IMAD.MOV.U32 R3, RZ, RZ, R0 ;  /* 0x000000ffff038224 */ /* 0x000fe400078e0000 */
[----:B------:R-:W-:Y:S02]  /*41a0*/  IMAD R8, R6, R11, R8 ;  /* 0x0000000b06087224 */ /* 0x000fe400078e0208 */
[----:B------:R-:W-:Y:S02]  /*41b0*/  IMAD R13, R3, R2, R13 ;  /* 0x00000002030d7224 */ /* 0x000fe400078e020d */
[----:B------:R-:W-:Y:S02]  /*41c0*/  IMAD R8, R9, R6, R8 ;  /* 0x0000000609087224 */ /* 0x000fe400078e0208 */
.L_x_73:
[----:B------:R-:W-:Y:S05]  /*41d0*/  BRA.U UP1, `(.L_x_74) ;  /* 0x0000000101107547 */ /* 0x000fea000b800000 */
[----:B------:R-:W-:Y:S04]  /*41e0*/  MOV R0, UR6 ;  /* 0x0000000600007c02 */ /* 0x000fe80008000f00 */
[----:B------:R-:W-:Y:S04]  /*41f0*/  SHF.L.U32 R3, R0, 0x1f, RZ ;  /* 0x0000001f00037819 */ /* 0x000fe800000006ff */
[----:B------:R-:W2:Y:S02]  /*4200*/  SYNCS.PHASECHK.TRANS64.TRYWAIT P0, [UR7+0xa8], R3 ;  /* 0x0000a803ff0075a7 */ /* 0x000ea40008001107 */
[----:B--2---:R-:W-:Y:S05]  /*4210*/  @!P0 BRA `(.L_x_75) ;  /* 0x0000003800988947 */ /* 0x004fea0003800000 */
.L_x_74:
[----:B------:R-:W-:Y:S02]  /*4220*/  R2UR UR19, R21 ;  /* 0x00000000151372ca */ /* 0x000fe400000e0000 */
[----:B------:R-:W-:Y:S02]  /*4230*/  R2UR UR18, R20 ;  /* 0x00000000141272ca */ /* 0x000fe400000e0000 */
[----:B------:R-:W-:Y:S02]  /*4240*/  ISETP.NE.U32.AND P2, PT, RZ, UR4, PT ;  /* 0x00000004ff007c0c */ /* 0x000fe4000bf45070 */
[----:B------:R-:W-:Y:S02]  /*4250*/  SHF.L.U32 R12, R31, 0x1f, RZ ;  /* 0x0000001f1f0c7819 */ /* 0x000fe400000006ff */
[----:B------:R-:W-:Y:S05]  /*4260*/  ISETP.NE.AND.EX P2, PT, RZ, UR5, PT, P2 ;  /* 0x00000005ff007c0c */ /* 0x000fea000bf45320 */
[----:B------:R-:W-:Y:S02]  /*4270*/  USHF.L.U32 UR19, UR19, 0x6, URZ ;  /* 0x0000000613137899 */ /* 0x000fe400080006ff */
[----:B------:R-:W-:Y:S01]  /*4280*/  USHF.L.U32 UR18, UR18, 0x7, URZ ;  /* 0x0000000712127899 */ /* 0x000fe200080006ff */
[----:B------:R-:W-:Y:S11]  /*4290*/  BRA.U !UP3, `(.L_x_76) ;  /* 0x000000010b347547 */ /* 0x000ff6000b800000 */
[----:B------:R-:W-:Y:S01]  /*42a0*/  UPLOP3.LUT UP0, UPT, UPT, UPT, UP2, 0x80, 0x8 ;  /* 0x000000000008789c */ /* 0x000fe20003f0f020 */
[----:B--2---:R-:W-:Y:S02]  /*42b0*/  HFMA2 R0, -RZ, RZ, 0, 5.9604644775390625e-08 ;  /* 0x00000001ff007431 */ /* 0x004fe400000001ff */
[----:B------:R-:W-:Y:S03]  /*42c0*/  IMAD.MOV.U32 R95, RZ, RZ, 0x1 ;  /* 0x00000001ff5f7424 */ /* 0x000fe600078e00ff */
[----:B------:R-:W-:Y:S05]  /*42d0*/  PLOP3.LUT P0, PT, PT, PT, UP0, 0x80, 0x8 ;  /* 0x000000000008781c */ /* 0x000fea0003f0f008 */
[----:B------:R-:W2:Y:S01]  /*42e0*/  @UP0 LDCU.64 UR10, c[0x0][0x888] ;  /* 0x00011100ff0a07ac */ /* 0x000ea20008000a00 */
[----:B------:R-:W-:Y:S07]  /*42f0*/  @UP0 UIMAD UR8, UR36, UR4, URZ ;  /* 0x00000004240802a4 */ /* 0x000fee000f8e02ff */
[----:B------:R-:W-:Y:S01]  /*4300*/  @!P0 PRMT R95, R0, 0x7610, R95 ;  /* 0x00007610005f8816 */ /* 0x000fe2000000005f */
[----:B--2---:R-:W-:Y:S03]  /*4310*/  @UP0 UIMAD.WIDE UR10, UR8, 0x4, UR10 ;  /* 0x00000004080a08a5 */ /* 0x004fe6000f8e020a */
[----:B------:R-:W2:Y:S03]  /*4320*/  @!UP0 LDCU UR8, c[0x0][0x880] ;  /* 0x00011000ff0887ac */ /* 0x000ea60008000800 */
[----:B------:R-:W-:Y:S01]  /*4330*/  IMAD.U32 R10, RZ, RZ, UR10 ;  /* 0x0000000aff0a7e24 */ /* 0x000fe2000f8e00ff */
[----:B------:R-:W-:Y:S05]  /*4340*/  MOV R11, UR11 ;  /* 0x0000000b000b7c02 */ /* 0x000fea0008000f00 */
[----:B-----5:R3:W5:Y:S02]  /*4350*/  @P0 LDG.E R49, desc[UR46][R10.64] ;  /* 0x0000002e0a310981 */ /* 0x020764000c1e1900 */
[----:B--23--:R-:W-:Y:S07]  /*4360*/  @!P0 IMAD.U32 R49, RZ, RZ, UR8 ;  /* 0x00000008ff318e24 */ /* 0x00cfee000f8e00ff */
.L_x_76:
[----:B-----5:R-:W-:Y:S01]  /*4370*/  @!P2 FSETP.EQ.AND P0, PT, R49, RZ, PT ;  /* 0x000000ff3100a20b */ /* 0x020fe20003f02000 */
[----:B------:R-:W-:Y:S01]  /*4380*/  @!UPT UIADD3 URZ, UPT, UPT, URZ, URZ, URZ ;  /* 0x000000fffffff290 */ /* 0x000fe2000fffe0ff */
[----:B------:R-:W-:Y:S11]  /*4390*/  @!P2 BRA `(.L_x_77) ;  /* 0x000000000014a947 */ /* 0x000ff60003800000 */
[----:B------:R-:W-:Y:S02]  /*43a0*/  LOP3.LUT P2, RZ, R95, 0xff, RZ, 0xc0, !PT ;  /* 0x000000ff5fff7812 */ /* 0x000fe4000784c0ff */
[----:B------:R-:W-:Y:S04]  /*43b0*/  PLOP3.LUT P0, PT, PT, PT, UP0, 0x80, 0x8 ;  /* 0x000000000008781c */ /* 0x000fe80003f0f008 */
[----:B------:R-:W-:Y:S07]  /*43c0*/  PLOP3.LUT P0, PT, P0, PT, PT, 0x8, 0x80 ;  /* 0x000000000080781c */ /* 0x000fee000070e170 */
[----:B------:R-:W-:Y:S11]  /*43d0*/  @P2 FSETP.EQ.AND P0, PT, R49, RZ, PT ;  /* 0x000000ff3100220b */ /* 0x000ff60003f02000 */
[----:B------:R-:W-:Y:S02]  /*43e0*/  @!UPT UIADD3 URZ, UPT, UPT, URZ, URZ, URZ ;  /* 0x000000fffffff290 */ /* 0x000fe4000fffe0ff */
.L_x_77:
[----:B------:R-:W3:Y:S01]  /*43f0*/  SYNCS.PHASECHK.TRANS64.TRYWAIT P2, [UR7+0x90], R12 ;  /* 0x0000900cff0075a7 */ /* 0x000ee20008041107 */
[----:B------:R-:W-:Y:S04]  /*4400*/  ELECT P4, URZ, PT ;  /* 0x0000000000ff782f */ /* 0x000fe80003880000 */
[----:B------:R-:W-:Y:S11]  /*4410*/  PLOP3.LUT P4, PT, P0, P4, PT, 0xf2, 0x2f ;  /* 0x00000000002f781c */ /* 0x000ff60000789e72 */
[----:B------:R-:W-:Y:S02]  /*4420*/  @!UPT UIADD3 URZ, UPT, UPT, URZ, URZ, URZ ;  /* 0x000000fffffff290 */ /* 0x000fe4000fffe0ff */
[----:B-1----:R-:W-:Y:S05]  /*4430*/  @!P4 IADD3 R21, P0, PT, R32, 0x580, RZ ;  /* 0x000005802015c810 */ /* 0x002fea0007f1e0ff */
[----:B------:R-:W-:Y:S01]  /*4440*/  @!P4 IMAD.X R20, RZ, RZ, R33, P0 ;  /* 0x000000ffff14c224 */ /* 0x000fe200000e0621 */
[----:B---3--:R-:W-:Y:S07]  /*4450*/  @!P2 BRA `(.L_x_78) ;  /* 0x000000380020a947 */ /* 0x008fee0003800000 */
.L_x_147:
[----:B------:R-:W3:Y:S01]  /*4460*/  LDC.64 R14, c[0x0][0xb10] ;  /* 0x0002c400ff0e7b82 */ /* 0x000ee20000000a00 */
[----:B------:R-:W-:Y:S01]  /*4470*/  @!P4 R2UR UR8, R20 ;  /* 0x000000001408c2ca */ /* 0x000fe200000e0000 */
[----:B------:R-:W-:Y:S01]  /*4480*/  VOTEU.ALL UP1, P4 ;  /* 0x0000000000ff7886 */ /* 0x000fe20002020000 */
[----:B------:R-:W-:Y:S01]  /*4490*/  @!P4 R2UR UR9, R21 ;  /* 0x000000001509c2ca */ /* 0x000fe200000e0000 */
[----:B------:R-:W-:Y:S01]  /*44a0*/  UMOV UR10, 0x0 ;  /* 0x00000000000a7882 */ /* 0x000fe20000000000 */
[----:B------:R-:W-:Y:S03]  /*44b0*/  UMOV UR11, 0x10000000 ;  /* 0x10000000000b7882 */ /* 0x000fe60000000000 */
[----:B------:R-:W5:Y:S01]  /*44c0*/  LDC.64 R10, c[0x0][0xb18] ;  /* 0x0002c600ff0a7b82 */ /* 0x000f620000000a00 */
[----:B------:R-:W-:Y:S01]  /*44d0*/  @!UP1 UIADD3 UR16, UPT, UPT, UR7, 0x200, URZ ;  /* 0x0000020007109890 */ /* 0x000fe2000fffe0ff */
[----:B------:R-:W-:Y:S01]  /*44e0*/  @P3 SHF.R.U32.HI R28, RZ, 0x10, R25 ;  /* 0x00000010ff1c3819 */ /* 0x000fe20000011619 */
[----:B------:R-:W-:Y:S01]  /*44f0*/  VOTEU.ALL UP1, P4 ;  /* 0x0000000000ff7886 */ /* 0x000fe20002020000 */
[----:B------:R-:W-:Y:S01]  /*4500*/  UMOV UR20, UR36 ;  /* 0x0000002400147c82 */ /* 0x000fe20008000000 */
[----:B------:R-:W-:Y:S03]  /*4510*/  VIADD R30, R30, 0x1 ;  /* 0x000000011e1e7836 */ /* 0x000fe60000000000 */
[----:B--2---:R-:W2:Y:S01]  /*4520*/  @!P1 LDC R0, c[0x0][0xb20] ;  /* 0x0002c800ff009b82 */ /* 0x004ea20000000800 */
[----:B------:R-:W-:Y:S01]  /*4530*/  IMAD.U32 R21, RZ, RZ, UR8 ;  /* 0x00000008ff157e24 */ /* 0x000fe2000f8e00ff */
[----:B------:R-:W-:Y:S06]  /*4540*/  UPRMT UR8, UR37, 0x654, UR17 ;  /* 0x0000065425087896 */ /* 0x000fec0008000011 */
[----:B-1----:R-:W1:Y:S01]  /*4550*/  @!P1 LDC R3, c[0x0][0xb0c] ;  /* 0x0002c300ff039b82 */ /* 0x002e620000000800 */
[----:B------:R-:W-:Y:S01]  /*4560*/  IMAD.U32 R20, RZ, RZ, UR9 ;  /* 0x00000009ff147e24 */ /* 0x000fe2000f8e00ff */
[----:B------:R-:W-:Y:S04]  /*4570*/  @!P4 R2UR UR15, R21 ;  /* 0x00000000150fc2ca */ /* 0x000fe800000e0000 */
[----:B------:R-:W-:Y:S01]  /*4580*/  @!P4 R2UR UR14, R20 ;  /* 0x00000000140ec2ca */ /* 0x000fe200000e0000 */
[----:B------:R-:W-:Y:S11]  /*4590*/  @!P4 IMAD.MOV.U32 R20, RZ, RZ, 0x1000 ;  /* 0x00001000ff14c424 */ /* 0x000ff600078e00ff */
[----:B------:R-:W-:Y:S01]  /*45a0*/  @!UPT UIADD3 URZ, UPT, UPT, URZ, URZ, URZ ;  /* 0x000000fffffff290 */ /* 0x000fe2000fffe0ff */
[----:B------:R1:W-:Y:S01]  /*45b0*/  @!UP1 UTMALDG.3D [UR16], [UR14], desc[UR10] ;  /* 0x00000a100e0095b4 */ /* 0x0003e20008011000 */
[----:B------:R1:W-:Y:S02]  /*45c0*/  @!P4 SYNCS.ARRIVE.TRANS64.RED.A0TR RZ, [UR7+0x80], R20 ;  /* 0x00008014ffffc9a7 */ /* 0x0003e40008300407 */
[----:B-1----:R-:W-:Y:S01]  /*45d0*/  @!P1 ISETP.NE.AND P2, PT, R3, 0x1, PT ;  /* 0x000000010300980c */ /* 0x002fe20003f45270 */
[C---:B---3--:R-:W-:Y:S01]  /*45e0*/  @!P1 IMAD.HI.U32 R14, R13.reuse, R14, RZ ;  /* 0x0000000e0d0e9227 */ /* 0x048fe200078e00ff */
[----:B-----5:R-:W-:Y:S03]  /*45f0*/  @!P1 ISETP.NE.AND P0, PT, R10, 0x1, PT ;  /* 0x000000010a00980c */ /* 0x020fe60003f05270 */
[C---:B------:R-:W-:Y:S01]  /*4600*/  @!P1 IMAD.HI.U32 R11, R8.reuse, R11, RZ ;  /* 0x0000000b080b9227 */ /* 0x040fe200078e00ff */
[----:B------:R-:W-:Y:S04]  /*4610*/  @!P1 SHF.R.U32.HI R14, RZ, R15, R14 ;  /* 0x0000000fff0e9219 */ /* 0x000fe8000001160e */
[----:B--2---:R-:W-:Y:S01]  /*4620*/  @!P1 SHF.R.U32.HI R9, RZ, R0, R11 ;  /* 0x00000000ff099219 */ /* 0x004fe2000001160b */
[----:B------:R-:W-:Y:S01]  /*4630*/  SYNCS.ARRIVE.TRANS64.RED.A1T0 RZ, [UR8], RZ ;  /* 0x000000ffffff79a7 */ /* 0x000fe20008100408 */
[----:B------:R-:W-:Y:S02]  /*4640*/  @!P1 SEL R14, R13, R14, !P2 ;  /* 0x0000000e0d0e9207 */ /* 0x000fe40005000000 */
[----:B------:R-:W-:Y:S01]  /*4650*/  @!P1 SEL R9, R8, R9, !P0 ;  /* 0x0000000908099207 */ /* 0x000fe20004000000 */
[----:B------:R-:W1:Y:S04]  /*4660*/  SYNCS.PHASECHK.TRANS64.TRYWAIT P5, [UR7+0x98], R12 ;  /* 0x0000980cff0075a7 */ /* 0x000e6800080a1107 */
[----:B------:R-:W-:Y:S02]  /*4670*/  @!P1 IMAD.IADD R0, R9, 0x1, -R14 ;  /* 0x0000000109009824 */ /* 0x000fe400078e0a0e */
[----:B------:R-:W-:Y:S02]  /*4680*/  @!P1 IMAD.IADD R9, R14, 0x1, -R9 ;  /* 0x000000010e099824 */ /* 0x000fe400078e0a09 */
[----:B------:R-:W-:Y:S02]  /*4690*/  @!P1 IMAD R13, R0, R3, R13 ;  /* 0x00000003000d9224 */ /* 0x000fe400078e020d */
[----:B------:R-:W-:Y:S01]  /*46a0*/  @!P1 IMAD R8, R9, R10, R8 ;  /* 0x0000000a09089224 */ /* 0x000fe200078e0208 */
[----:B-1----:R-:W-:Y:S06]  /*46b0*/  @!P5 BRA `(.L_x_79) ;  /* 0x0000003400a0d947 */ /* 0x002fec0003800000 */
.L_x_149:
[----:B-1----:R-:W-:Y:S01]  /*46c0*/  @!P4 IADD3 R3, P0, PT, R32, 0x580, RZ ;  /* 0x000005802003c810 */ /* 0x002fe20007f1e0ff */
[----:B------:R-:W-:Y:S01]  /*46d0*/  VOTEU.ALL UP1, P4 ;  /* 0x0000000000ff7886 */ /* 0x000fe20002020000 */
[----:B------:R-:W-:Y:S01]  /*46e0*/  UMOV UR20, 0x0 ;  /* 0x0000000000147882 */ /* 0x000fe20000000000 */
[----:B------:R-:W-:Y:S01]  /*46f0*/  UMOV UR21, 0x10000000 ;  /* 0x1000000000157882 */ /* 0x000fe20000000000 */
[----:B------:R-:W-:Y:S01]  /*4700*/  @!P4 R2UR UR9, R3 ;  /* 0x000000000309c2ca */ /* 0x000fe200000e0000 */
[----:B------:R-:W-:Y:S01]  /*4710*/  @!P4 IMAD.X R0, RZ, RZ, R33, P0 ;  /* 0x000000ffff00c224 */ /* 0x000fe200000e0621 */
[----:B------:R-:W-:Y:S01]  /*4720*/  @!UP1 UIADD3 UR10, UPT, UPT, UR18, 0x40, URZ ;  /* 0x00000040120a9890 */ /* 0x000fe2000fffe0ff */
[----:B------:R-:W-:Y:S01]  /*4730*/  ISETP.NE.AND P0, PT, R30, 0x2, PT ;  /* 0x000000021e00780c */ /* 0x000fe20003f05270 */
[----:B------:R-:W-:Y:S01]  /*4740*/  UMOV UR11, UR19 ;  /* 0x00000013000b7c82 */ /* 0x000fe20008000000 */
[----:B------:R-:W-:Y:S01]  /*4750*/  UMOV UR12, UR36 ;  /* 0x00000024000c7c82 */ /* 0x000fe20008000000 */
[----:B------:R-:W-:Y:S01]  /*4760*/  @!P4 R2UR UR8, R0 ;  /* 0x000000000008c2ca */ /* 0x000fe200000e0000 */
[----:B------:R-:W-:Y:S01]  /*4770*/  IMAD.IADD R20, R8, 0x1, R94 ;  /* 0x0000000108147824 */ /* 0x000fe200078e025e */
[----:B------:R-:W-:Y:S01]  /*4780*/  @P3 R2UR UR36, R28 ;  /* 0x000000001c2432ca */ /* 0x000fe200000e0000 */
[----:B------:R-:W-:Y:S01]  /*4790*/  IMAD.IADD R21, R13, 0x1, R96 ;  /* 0x000000010d157824 */ /* 0x000fe200078e0260 */
[----:B------:R-:W-:Y:S02]  /*47a0*/  SEL R0, RZ, 0x1, P0 ;  /* 0x00000001ff007807 */ /* 0x000fe40000000000 */
[----:B------:R-:W-:Y:S01]  /*47b0*/  LOP3.LUT R31, R31, 0x1, RZ, 0x3c, !PT ;  /* 0x000000011f1f7812 */ /* 0x000fe200078e3cff */
[----:B------:R-:W-:Y:S01]  /*47c0*/  IMAD.U32 R10, RZ, RZ, UR9 ;  /* 0x00000009ff0a7e24 */ /* 0x000fe2000f8e00ff */
[----:B------:R-:W-:Y:S01]  /*47d0*/  @!UP1 UIADD3 UR9, UPT, UPT, UR7, 0x88, URZ ;  /* 0x0000008807099890 */ /* 0x000fe2000fffe0ff */
[----:B------:R-:W-:Y:S02]  /*47e0*/  LOP3.LUT R29, R29, R0, RZ, 0x3c, !PT ;  /* 0x000000001d1d7212 */ /* 0x000fe400078e3cff */
[----:B------:R-:W-:Y:S02]  /*47f0*/  SEL R30, R30, RZ, P0 ;  /* 0x000000ff1e1e7207 */ /* 0x000fe40000000000 */
[----:B------:R-:W-:Y:S01]  /*4800*/  IMAD.U32 R11, RZ, RZ, UR8 ;  /* 0x00000008ff0b7e24 */ /* 0x000fe2000f8e00ff */
[----:B------:R-:W-:Y:S01]  /*4810*/  @!P4 R2UR UR14, R10 ;  /* 0x000000000a0ec2ca */ /* 0x000fe200000e0000 */
[----:B------:R-:W-:Y:S01]  /*4820*/  @!UP1 UIADD3 UR8, UPT, UPT, UR7, 0x1200, URZ ;  /* 0x0000120007089890 */ /* 0x000fe2000fffe0ff */
[----:B------:R-:W-:Y:S02]  /*4830*/  VOTEU.ALL UP1, P4 ;  /* 0x0000000000ff7886 */ /* 0x000fe40002020000 */
[----:B------:R-:W-:Y:S11]  /*4840*/  @!P4 R2UR UR15, R11 ;  /* 0x000000000b0fc2ca */ /* 0x000ff600000e0000 */
[----:B------:R-:W-:Y:S02]  /*4850*/  @!UPT UIADD3 URZ, UPT, UPT, URZ, URZ, URZ ;  /* 0x000000fffffff290 */ /* 0x000fe4000fffe0ff */
[----:B------:R2:W-:Y:S01]  /*4860*/  @!UP1 UTMALDG.3D [UR8], [UR14], desc[UR20] ;  /* 0x000014080e0095b4 */ /* 0x0005e20008011000 */
[----:B------:R2:W-:Y:S01]  /*4870*/  @!P4 SYNCS.ARRIVE.TRANS64.RED.A0TR RZ, [UR7+0x88], R23 ;  /* 0x00008817ffffc9a7 */ /* 0x0005e20008300407 */
[----:B------:R-:W-:Y:S01]  /*4880*/  UPLOP3.LUT UP1, UPT, UPT, UPT, UPT, 0x80, 0x8 ;  /* 0x000000000008789c */ /* 0x000fe20003f2f070 */
[----:B------:R-:W-:Y:S01]  /*4890*/  SYNCS.ARRIVE.TRANS64.RED.A1T0 RZ, [UR13], RZ ;  /* 0x000000ffffff79a7 */ /* 0x000fe2000810040d */
[----:B------:R-:W-:Y:S09]  /*48a0*/  @P3 BRA `(.L_x_80) ;  /* 0xfffffff400503947 */ /* 0x000ff2000383ffff */
[----:B------:R-:W-:-:S04]  /*48b0*/  SHF.L.U32 R3, R31, 0x1f, RZ ;  /* 0x0000001f1f037819 */ /* 0x000fc800000006ff */
[----:B------:R-:W1:Y:S02]  /*48c0*/  SYNCS.PHASECHK.TRANS64.TRYWAIT P0, [UR7+0x90], R3 ;  /* 0x00009003ff0075a7 */ /* 0x000e640008001107 */
[----:B-1----:R-:W-:Y:S05]  /*48d0*/  @!P0 BRA `(.L_x_81) ;  /* 0x0000003400308947 */ /* 0x002fea0003800000 */
.L_x_151:
[----:B-1----:R-:W-:-:S07]  /*48e0*/  MOV R0, UR7 ;  /* 0x0000000700007c02 */ /* 0x002fce0008000f00 */
.L_x_82:
[----:B-1----:R-:W-:-:S04]  /*48f0*/  SHF.L.U32 R3, R31, 0x1f, RZ ;  /* 0x0000001f1f037819 */ /* 0x002fc800000006ff */
[----:B------:R1:W3:Y:S03]  /*4900*/  SYNCS.PHASECHK.TRANS64.TRYWAIT P0, [R0+URZ+0x98], R3 ;  /* 0x00009803000075a7 */ /* 0x0002e600080011ff */
[----:B---3--:R-:W-:Y:S05]  /*4910*/  @!P0 NANOSLEEP.SYNCS 0x989680 ;  /* 0x009896800000895d */ /* 0x008fea0003900000 */
[----:B------:R-:W3:Y:S02]  /*4920*/  @!P0 SYNCS.PHASECHK.TRANS64 P0, [R0+URZ+0x98], R3 ;  /* 0x00009803000085a7 */ /* 0x000ee400080010ff */
[----:B--23--:R-:W-:Y:S05]  /*4930*/  @P0 EXIT ;  /* 0x000000000000094d */ /* 0x00cfea0003800000 */
[----:B------:R-:W-:Y:S05]  /*4940*/  BRA `(.L_x_82) ;  /* 0xfffffffc00e87947 */ /* 0x000fea000383ffff */
.L_x_71:
[----:B------:R-:W-:-:S06]  /*4950*/  UISETP.GE.AND UP1, UPT, UR8, 0x4, UPT ;  /* 0x000000040800788c */ /* 0x000fcc000bf26270 */
[----:B------:R-:W-:-:S13]  /*4960*/  PLOP3.LUT P0, PT, PT, PT, UP1, 0x80, 0x8 ;  /* 0x000000000008781c */ /* 0x000fda0003f0f018 */
[----:B------:R-:W-:Y:S05]  /*4970*/  @!P0 EXIT ;  /* 0x000000000000894d */ /* 0x000fea0003800000 */
[----:B------:R-:W-:Y:S01]  /*4980*/  BAR.SYNC.DEFER_BLOCKING 0x6, 0xa0 ;  /* 0x0182800000007b1d */ /* 0x000fe20000010000 */
[C---:B------:R-:W-:Y:S01]  /*4990*/  IMAD.SHL.U32 R7, R108.reuse, 0x40, RZ ;  /* 0x000000406c077824 */ /* 0x040fe200078e00ff */
[C---:B------:R-:W-:Y:S01]  /*49a0*/  LOP3.LUT R110, R108.reuse, 0x60, RZ, 0xc0, !PT ;  /* 0x000000606c6e7812 */ /* 0x040fe200078ec0ff */
[C---:B------:R-:W-:Y:S01]  /*49b0*/  IMAD.SHL.U32 R100, R108.reuse, 0x20, RZ ;  /* 0x000000206c647824 */ /* 0x040fe200078e00ff */
[----:B------:R-:W-:Y:S01]  /*49c0*/  CS2R R106, SRZ ;  /* 0x00000000006a7805 */ /* 0x000fe2000001ff00 */
[C---:B------:R-:W-:Y:S01]  /*49d0*/  IMAD.SHL.U32 R0, R108.reuse, 0x2, RZ ;  /* 0x000000026c007824 */ /* 0x040fe200078e00ff */
[----:B------:R-:W-:Y:S02]  /*49e0*/  UMOV UR49, 0x400 ;  /* 0x0000040000317882 */ /* 0x000fe40000000000 */
[----:B------:R-:W1:Y:S01]  /*49f0*/  LDC R99, c[0x0][0x370] ;  /* 0x0000dc00ff637b82 */ /* 0x000e620000000800 */
[----:B------:R-:W-:Y:S01]  /*4a00*/  ULEA UR49, UR37, UR49, 0x18 ;  /* 0x0000003125317291 */ /* 0x000fe2000f8ec0ff */
[----:B------:R-:W-:Y:S01]  /*4a10*/  LOP3.LUT R5, R7, 0x180, RZ, 0xc0, !PT ;  /* 0x0000018007057812 */ /* 0x000fe200078ec0ff */
[----:B------:R-:W-:Y:S01]  /*4a20*/  IMAD.U32 R46, R108, 0x10000, RZ ;  /* 0x000100006c2e7824 */ /* 0x000fe200078e00ff */
[----:B------:R-:W-:Y:S01]  /*4a30*/  LOP3.LUT R100, R100, 0xc00, RZ, 0xc0, !PT ;  /* 0x00000c0064647812 */ /* 0x000fe200078ec0ff */
[----:B------:R-:W-:Y:S01]  /*4a40*/  UIADD3 UR4, UPT, UPT, UR49, 0x2200, URZ ;  /* 0x0000220031047890 */ /* 0x000fe2000fffe0ff */
[----:B------:R-:W-:Y:S01]  /*4a50*/  LOP3.LUT R0, R5, 0x20, R0, 0xf8, !PT ;  /* 0x0000002005007812 */ /* 0x000fe200078ef800 */
[----:B------:R-:W-:Y:S01]  /*4a60*/  IMAD.SHL.U32 R5, R108, 0x8, RZ ;  /* 0x000000086c057824 */ /* 0x000fe200078e00ff */
[----:B------:R-:W2:Y:S01]  /*4a70*/  LDC R42, c[0x0][0xb0c] ;  /* 0x0002c300ff2a7b82 */ /* 0x000ea20000000800 */
[----:B------:R-:W-:Y:S01]  /*4a80*/  LOP3.LUT R100, R100, 0x40, R7, 0xf8, !PT ;  /* 0x0000004064647812 */ /* 0x000fe200078ef807 */
[----:B------:R-:W-:Y:S01]  /*4a90*/  IMAD.MOV.U32 R44, RZ, RZ, RZ ;  /* 0x000000ffff2c7224 */ /* 0x000fe200078e00ff */
[----:B------:R-:W-:Y:S01]  /*4aa0*/  LOP3.LUT R46, R46, 0x600000, RZ, 0xc0, !PT ;  /* 0x006000002e2e7812 */ /* 0x000fe200078ec0ff */
[----:B------:R-:W-:Y:S01]  /*4ab0*/  IMAD.MOV.U32 R112, RZ, RZ, RZ ;  /* 0x000000ffff707224 */ /* 0x000fe200078e00ff */
[----:B------:R-:W-:-:S02]  /*4ac0*/  LOP3.LUT R108, R108, 0x2, RZ, 0xc0, !PT ;  /* 0x000000026c6c7812 */ /* 0x000fc400078ec0ff */
[----:B------:R-:W-:Y:S02]  /*4ad0*/  CS2R R104, SRZ ;  /* 0x0000000000687805 */ /* 0x000fe4000001ff00 */
[----:B------:R-:W-:Y:S01]  /*4ae0*/  LOP3.LUT R5, R0, 0x30, R5, 0x78, !PT ;  /* 0x0000003000057812 */ /* 0x000fe200078e7805 */
[----:B------:R-:W4:Y:S01]  /*4af0*/  LDC R97, c[0x0][0xb20] ;  /* 0x0002c800ff617b82 */ /* 0x000f220000000800 */
[----:B------:R-:W3:Y:S01]  /*4b00*/  LDS R3, [UR49+0x160] ;  /* 0x00016031ff037984 */ /* 0x000ee20008000800 */
[----:B------:R-:W-:Y:S01]  /*4b10*/  LOP3.LUT R100, R100, 0x200, R7, 0xf8, !PT ;  /* 0x0000020064647812 */ /* 0x000fe200078ef807 */
[----:B------:R-:W-:Y:S01]  /*4b20*/  IMAD.MOV R102, RZ, RZ, -R108 ;  /* 0x000000ffff667224 */ /* 0x000fe200078e0a6c */
[----:B------:R-:W1:Y:S01]  /*4b30*/  LDCU.64 UR52, c[0x0][0x348] ;  /* 0x00006900ff3477ac */ /* 0x000e620008000a00 */
[----:B------:R-:W-:Y:S01]  /*4b40*/  IMAD.U32 R109, RZ, RZ, UR4 ;  /* 0x00000004ff6d7e24 */ /* 0x000fe2000f8e00ff */
[----:B------:R-:W-:Y:S02]  /*4b50*/  LOP3.LUT R100, R100, R5, RZ, 0xfc, !PT ;  /* 0x0000000564647212 */ /* 0x000fe400078efcff */
[----:B------:R-:W1:Y:S01]  /*4b60*/  LDC R41, c[0x0][0xb30] ;  /* 0x0002cc00ff297b82 */ /* 0x000e620000000800 */
[----:B------:R-:W1:Y:S01]  /*4b70*/  LDCU.64 UR38, c[0x0][0x888] ;  /* 0x00011100ff2677ac */ /* 0x000e620008000a00 */
[----:B------:R-:W1:Y:S06]  /*4b80*/  LDCU.64 UR44, c[0x0][0x890] ;  /* 0x00011200ff2c77ac */ /* 0x000e6c0008000a00 */
[----:B------:R-:W1:Y:S01]  /*4b90*/  LDC.64 R92, c[0x0][0xb10] ;  /* 0x0002c400ff5c7b82 */ /* 0x000e620000000a00 */
[----:B------:R-:W-:-:S07]  /*4ba0*/  UIADD3 UR48, UPT, UPT, UR49, 0x200, URZ ;  /* 0x0000020031307890 */ /* 0x000fce000fffe0ff */
[----:B------:R-:W1:Y:S08]  /*4bb0*/  LDC.64 R38, c[0x0][0xb18] ;  /* 0x0002c600ff267b82 */ /* 0x000e700000000a00 */
[----:B------:R-:W1:Y:S08]  /*4bc0*/  LDC.64 R36, c[0x0][0xb28] ;  /* 0x0002ca00ff247b82 */ /* 0x000e700000000a00 */
[----:B------:R-:W1:Y:S01]  /*4bd0*/  LDC.64 R90, c[0x0][0x8b0] ;  /* 0x00022c00ff5a7b82 */ /* 0x000e620000000a00 */
[----:B---3--:R-:W-:-:S07]  /*4be0*/  IMAD.IADD R46, R3, 0x1, R46 ;  /* 0x00000001032e7824 */ /* 0x008fce00078e022e */
[----:B------:R-:W3:Y:S08]  /*4bf0*/  LDC.64 R88, c[0x0][0x8a8] ;  /* 0x00022a00ff587b82 */ /* 0x000ef00000000a00 */
[----:B--2-4-:R-:W1:Y:S02]  /*4c00*/  LDC R98, c[0x0][0x374] ;  /* 0x0000dd00ff627b82 */ /* 0x014e640000000800 */
.L_x_108:
[----:B------:R-:W-:Y:S02]  /*4c10*/  LEA R0, R112, UR49, 0x3 ;  /* 0x0000003170007c11 */ /* 0x000fe4000f8e18ff */
[----:B------:R-:W-:Y:S02]  /*4c20*/  SHF.L.U32 R3, R106, 0x1f, RZ ;  /* 0x0000001f6a037819 */ /* 0x000fe400000006ff */
[----:B------:R-:W-:Y:S02]  /*4c30*/  LEA R16, R112, UR49, 0x4 ;  /* 0x0000003170107c11 */ /* 0x000fe4000f8e20ff */
[----:B------:R-:W2:Y:S02]  /*4c40*/  SYNCS.PHASECHK.TRANS64.TRYWAIT P0, [R0+URZ+0xb0], R3 ;  /* 0x0000b003000075a7 */ /* 0x000ea400080011ff */
[----:B-12---:R-:W-:Y:S05]  /*4c50*/  @!P0 BRA `(.L_x_83) ;  /* 0x0000003000688947 */ /* 0x006fea0003800000 */
.L_x_152:
[----:B------:R-:W4:Y:S01]  /*4c60*/  LDC.64 R12, c[0x0][0xb10] ;  /* 0x0002c400ff0c7b82 */ /* 0x000f220000000a00 */
[----:B------:R-:W3:Y:S01]  /*4c70*/  LDS.128 R16, [R16+0x140] ;  /* 0x0001400010107984 */ /* 0x000ee20000000c00 */
[----:B-1----:R-:W-:Y:S01]  /*4c80*/  ISETP.NE.AND P1, PT, R41, 0x1, PT ;  /* 0x000000012900780c */ /* 0x002fe20003f25270 */
[----:B--2---:R-:W-:Y:S01]  /*4c90*/  VIADD R0, R0, 0xc0 ;  /* 0x000000c000007836 */ /* 0x004fe20000000000 */
[----:B------:R-:W-:Y:S04]  /*4ca0*/  ISETP.GE.AND P0, PT, R40, 0x1, PT ;  /* 0x000000012800780c */ /* 0x000fe80003f06270 */
[----:B------:R-:W1:Y:S01]  /*4cb0*/  LDC.64 R10, c[0x0][0xb18] ;  /* 0x0002c600ff0a7b82 */ /* 0x000e620000000a00 */
[----:B------:R-:W-:Y:S01]  /*4cc0*/  PRMT R0, RZ, 0x654, R0 ;  /* 0x00000654ff007816 */ /* 0x000fe20000000000 */
[----:B------:R-:W-:Y:S01]  /*4cd0*/  @!PT LDS RZ, [RZ] ;  /* 0x00000000fffff984 */ /* 0x000fe20000000800 */
[----:B------:R-:W-:Y:S01]  /*4ce0*/  @!PT LDS RZ, [RZ] ;  /* 0x00000000fffff984 */ /* 0x000fe20000000800 */
[----:B------:R-:W-:Y:S01]  /*4cf0*/  @!PT LDS RZ, [RZ] ;  /* 0x00000000fffff984 */ /* 0x000fe20000000800 */
[----:B------:R-:W-:Y:S01]  /*4d00*/  @!PT LDS RZ, [RZ] ;  /* 0x00000000fffff984 */ /* 0x000fe20000000800 */
[----:B------:R2:W-:Y:S06]  /*4d10*/  MEMBAR.ALL.CTA ;  /* 0x0000000000007992 */ /* 0x0005ec0000008000 */
[----:B--2---:R-:W2:Y:S01]  /*4d20*/  FENCE.VIEW.ASYNC.S ;  /* 0x00000000000073c6 */ /* 0x004ea20000000000 */
[----:B------:R-:W1:Y:S08]  /*4d30*/  @!P1 LDC R14, c[0x0][0xb20] ;  /* 0x0002c800ff0e9b82 */ /* 0x000e700000000800 */
[----:B------:R-:W1:Y:S01]  /*4d40*/  @!P1 LDC R9, c[0x0][0xb0c] ;  /* 0x0002c300ff099b82 */ /* 0x000e620000000800 */
[----:B--2---:R2:W-:Y:S01]  /*4d50*/  SYNCS.ARRIVE.TRANS64.RED.A1T0 RZ, [R0+URZ], RZ ;  /* 0x000000ff00ff79a7 */ /* 0x0045e200081004ff */
[----:B---3--:R-:W-:Y:S04]  /*4d60*/  LOP3.LUT P4, RZ, R18, 0x1, RZ, 0xc0, !PT ;  /* 0x0000000112ff7812 */ /* 0x008fe8000788c0ff */
[----:B------:R-:W-:Y:S09]  /*4d70*/  P2R R111, PR, RZ, 0x10 ;  /* 0x00000010ff6f7803 */ /* 0x000ff20000000000 */
[----:B------:R-:W-:Y:S02]  /*4d80*/  @P4 MOV R45, R16 ;  /* 0x00000010002d4202 */ /* 0x000fe40000000f00 */
[----:B------:R-:W-:Y:S01]  /*4d90*/  @P4 LOP3.LUT R43, R17, 0xffff, RZ, 0xc0, !PT ;  /* 0x0000ffff112b4812 */ /* 0x000fe200078ec0ff */
[----:B--2-4-:R-:W-:Y:S06]  /*4da0*/  @!P0 BRA `(.L_x_84) ;  /* 0x0000000000a48947 */ /* 0x014fec0003800000 */
[----:B------:R-:W-:Y:S01]  /*4db0*/  IMAD.HI.U32 R24, R98, R39, RZ ;  /* 0x0000002762187227 */ /* 0x000fe200078e00ff */
[----:B------:R-:W-:Y:S02]  /*4dc0*/  ISETP.NE.AND P0, PT, R38, 0x1, PT ;  /* 0x000000012600780c */ /* 0x000fe40003f05270 */
[----:B------:R-:W-:Y:S01]  /*4dd0*/  ISETP.NE.AND P2, PT, R40, 0x1, PT ;  /* 0x000000012800780c */ /* 0x000fe20003f45270 */
[-C--:B------:R-:W-:Y:S01]  /*4de0*/  IMAD.HI.U32 R22, R99, R92.reuse, RZ ;  /* 0x0000005c63167227 */ /* 0x080fe200078e00ff */
[----:B------:R-:W-:Y:S02]  /*4df0*/  SHF.R.U32.HI R23, RZ, R97, R24 ;  /* 0x00000061ff177219 */ /* 0x000fe40000011618 */
[----:B------:R-:W-:Y:S01]  /*4e00*/  ISETP.NE.AND P3, PT, R42, 0x1, PT ;  /* 0x000000012a00780c */ /* 0x000fe20003f65270 */
[----:B------:R-:W-:Y:S01]  /*4e10*/  IMAD.HI.U32 R28, R43, R39, RZ ;  /* 0x000000272b1c7227 */ /* 0x000fe200078e00ff */
[----:B------:R-:W-:Y:S02]  /*4e20*/  SHF.R.U32.HI R22, RZ, R93, R22 ;  /* 0x0000005dff167219 */ /* 0x000fe40000011616 */
[----:B------:R-:W-:Y:S01]  /*4e30*/  SEL R3, R98, R23, !P0 ;  /* 0x0000001762037207 */ /* 0x000fe20004000000 */
[----:B------:R-:W-:Y:S01]  /*4e40*/  IMAD.HI.U32 R26, R45, R92, RZ ;  /* 0x0000005c2d1a7227 */ /* 0x000fe200078e00ff */
[----:B------:R-:W-:Y:S03]  /*4e50*/  SEL R7, R99, R22, !P3 ;  /* 0x0000001663077207 */ /* 0x000fe60005800000 */
[-C--:B------:R-:W-:Y:S01]  /*4e60*/  IMAD.HI.U32 R22, R3, R36.reuse, RZ ;  /* 0x0000002403167227 */ /* 0x080fe200078e00ff */
[----:B------:R-:W-:Y:S03]  /*4e70*/  SHF.R.U32.HI R26, RZ, R93, R26 ;  /* 0x0000005dff1a7219 */ /* 0x000fe6000001161a */
[----:B------:R-:W-:Y:S01]  /*4e80*/  IMAD.HI.U32 R24, R7, R36, RZ ;  /* 0x0000002407187227 */ /* 0x000fe200078e00ff */
[----:B------:R-:W-:Y:S02]  /*4e90*/  @P2 SHF.R.U32.HI R3, RZ, R37, R22 ;  /* 0x00000025ff032219 */ /* 0x000fe40000011616 */
[----:B------:R-:W-:Y:S02]  /*4ea0*/  SHF.R.U32.HI R22, RZ, R97, R28 ;  /* 0x00000061ff167219 */ /* 0x000fe4000001161c */
[----:B------:R-:W-:Y:S01]  /*4eb0*/  @P2 SHF.R.U32.HI R7, RZ, R37, R24 ;  /* 0x00000025ff072219 */ /* 0x000fe20000011618 */
[C---:B------:R-:W-:Y:S01]  /*4ec0*/  IMAD R2, R40.reuse, R3, RZ ;  /* 0x0000000328027224 */ /* 0x040fe200078e02ff */
[----:B------:R-:W-:Y:S02]  /*4ed0*/  SEL R5, R43, R22, !P0 ;  /* 0x000000162b057207 */ /* 0x000fe40004000000 */
[----:B------:R-:W-:Y:S01]  /*4ee0*/  SEL R3, R45, R26, !P3 ;  /* 0x0000001a2d037207 */ /* 0x000fe20005800000 */
[----:B------:R-:W-:Y:S01]  /*4ef0*/  IMAD R4, R40, R7, RZ ;  /* 0x0000000728047224 */ /* 0x000fe200078e02ff */
[C---:B------:R-:W-:Y:S01]  /*4f00*/  ISETP.GE.AND P0, PT, R5.reuse, R2, PT ;  /* 0x000000020500720c */ /* 0x040fe20003f06270 */
[----:B------:R-:W-:Y:S03]  /*4f10*/  IMAD.HI.U32 R6, R5, R36, RZ ;  /* 0x0000002405067227 */ /* 0x000fe600078e00ff */
[----:B------:R-:W-:Y:S01]  /*4f20*/  ISETP.GE.OR P0, PT, R3, R4, P0 ;  /* 0x000000040300720c */ /* 0x000fe20000706670 */
[----:B------:R-:W-:Y:S01]  /*4f30*/  IMAD.MOV R4, RZ, RZ, -R3 ;  /* 0x000000ffff047224 */ /* 0x000fe200078e0a03 */
[-C--:B------:R-:W-:Y:S03]  /*4f40*/  SHF.R.U32.HI R6, RZ, R37.reuse, R6 ;  /* 0x00000025ff067219 */ /* 0x080fe60000011606 */
[----:B------:R-:W-:Y:S01]  /*4f50*/  IMAD R45, R42, R4, R45 ;  /* 0x000000042a2d7224 */ /* 0x000fe200078e022d */
[----:B------:R-:W-:Y:S05]  /*4f60*/  SEL R15, R5, R6, !P2 ;  /* 0x00000006050f7207 */ /* 0x000fea0005000000 */
[----:B------:R-:W-:Y:S02]  /*4f70*/  IMAD.MOV R6, RZ, RZ, -R15 ;  /* 0x000000ffff067224 */ /* 0x000fe400078e0a0f */
[C---:B------:R-:W-:Y:S04]  /*4f80*/  @!P0 IMAD.HI.U32 R2, R3.reuse, R36, RZ ;  /* 0x0000002403028227 */ /* 0x040fe800078e00ff */
[----:B------:R-:W-:Y:S01]  /*4f90*/  IMAD R6, R40, R6, R5 ;  /* 0x0000000628067224 */ /* 0x000fe200078e0205 */
[----:B------:R-:W-:Y:S04]  /*4fa0*/  @!P0 SHF.R.U32.HI R2, RZ, R37, R2 ;  /* 0x00000025ff028219 */ /* 0x000fe80000011602 */
[----:B------:R-:W-:Y:S02]  /*4fb0*/  @!P0 SEL R0, R3, R2, !P2 ;  /* 0x0000000203008207 */ /* 0x000fe40005000000 */
[----:B------:R-:W-:Y:S02]  /*4fc0*/  IADD3 R2, PT, PT, -R5, RZ, RZ ;  /* 0x000000ff05027210 */ /* 0x000fe40007ffe1ff */
[----:B------:R-:W-:Y:S01]  /*4fd0*/  @!P0 IADD3 R8, PT, PT, R15, -R0, RZ ;  /* 0x800000000f088210 */ /* 0x000fe20007ffe0ff */
[----:B------:R-:W-:Y:S02]  /*4fe0*/  @!P0 IMAD R0, R7, R6, R0 ;  /* 0x0000000607008224 */ /* 0x000fe400078e0200 */
[----:B------:R-:W-:Y:S02]  /*4ff0*/  IMAD R43, R38, R2, R43 ;  /* 0x00000002262b7224 */ /* 0x000fe400078e022b */
[----:B------:R-:W-:Y:S02]  /*5000*/  @!P0 IMAD R5, R8, R40, R3 ;  /* 0x0000002808058224 */ /* 0x000fe400078e0203 */
[----:B------:R-:W-:Y:S04]  /*5010*/  @!P0 IMAD.MOV.U32 R3, RZ, RZ, R0 ;  /* 0x000000ffff038224 */ /* 0x000fe800078e0000 */
[----:B------:R-:W-:Y:S02]  /*5020*/  IMAD R45, R3, R42, R45 ;  /* 0x0000002a032d7224 */ /* 0x000fe400078e022d */
[----:B------:R-:W-:Y:S07]  /*5030*/  IMAD R43, R5, R38, R43 ;  /* 0x00000026052b7224 */ /* 0x000fee00078e022b */
.L_x_84:
[----:B-1----:R-:W-:Y:S01]  /*5040*/  @!P1 ISETP.NE.AND P0, PT, R10, 0x1, PT ;  /* 0x000000010a00980c */ /* 0x002fe20003f05270 */
[----:B------:R-:W-:Y:S01]  /*5050*/  @!P1 IMAD.HI.U32 R0, R45, R12, RZ ;  /* 0x0000000c2d009227 */ /* 0x000fe200078e00ff */
[----:B------:R-:W-:Y:S01]  /*5060*/  @!P1 ISETP.NE.AND P2, PT, R9, 0x1, PT ;  /* 0x000000010900980c */ /* 0x000fe20003f45270 */
[----:B------:R-:W-:Y:S01]  /*5070*/  ULOP3.LUT UP0, URZ, UR48, 0x1b0, URZ, 0xc0, !UPT ;  /* 0x000001b030ff7892 */ /* 0x000fe2000f80c0ff */
[----:B------:R-:W-:Y:S01]  /*5080*/  R2UR UR42, R21 ;  /* 0x00000000152a72ca */ /* 0x000fe200000e0000 */
[----:B------:R-:W-:Y:S01]  /*5090*/  @!P1 IMAD.HI.U32 R3, R43, R11, RZ ;  /* 0x0000000b2b039227 */ /* 0x000fe200078e00ff */
[----:B------:R-:W-:Y:S02]  /*50a0*/  @!P1 SHF.R.U32.HI R0, RZ, R13, R0 ;  /* 0x0000000dff009219 */ /* 0x000fe40000011600 */
[----:B------:R-:W-:Y:S01]  /*50b0*/  R2UR UR41, R20 ;  /* 0x00000000142972ca */ /* 0x000fe200000e0000 */
[----:B------:R-:W-:Y:S01]  /*50c0*/  VIADD R112, R112, 0x1 ;  /* 0x0000000170707836 */ /* 0x000fe20000000000 */
[----:B------:R-:W-:Y:S02]  /*50d0*/  @!P1 SHF.R.U32.HI R2, RZ, R14, R3 ;  /* 0x0000000eff029219 */ /* 0x000fe40000011603 */
[----:B------:R-:W-:Y:S02]  /*50e0*/  @!P1 SEL R3, R45, R0, !P2 ;  /* 0x000000002d039207 */ /* 0x000fe40005000000 */
[----:B------:R-:W-:Y:S02]  /*50f0*/  @!P1 SEL R2, R43, R2, !P0 ;  /* 0x000000022b029207 */ /* 0x000fe40004000000 */
[----:B------:R-:W-:Y:S01]  /*5100*/  @P4 SHF.R.U32.HI R103, RZ, 0x10, R17 ;  /* 0x00000010ff674819 */ /* 0x000fe20000011611 */
[----:B------:R-:W-:Y:S02]  /*5110*/  USHF.L.U32 UR42, UR42, 0x6, URZ ;  /* 0x000000062a2a7899 */ /* 0x000fe400080006ff */
[----:B------:R-:W-:Y:S02]  /*5120*/  @!P1 IMAD.IADD R0, R2, 0x1, -R3 ;  /* 0x0000000102009824 */ /* 0x000fe400078e0a03 */
[----:B------:R-:W-:Y:S01]  /*5130*/  @!P1 IMAD.IADD R2, R3, 0x1, -R2 ;  /* 0x0000000103029824 */ /* 0x000fe200078e0a02 */
[----:B------:R-:W-:Y:S01]  /*5140*/  USHF.L.U32 UR41, UR41, 0x7, URZ ;  /* 0x0000000729297899 */ /* 0x000fe200080006ff */
[----:B------:R-:W-:Y:S02]  /*5150*/  @!P1 IMAD R45, R0, R9, R45 ;  /* 0x00000009002d9224 */ /* 0x000fe400078e022d */
[----:B------:R-:W-:Y:S01]  /*5160*/  @!P1 IMAD R43, R2, R10, R43 ;  /* 0x0000000a022b9224 */ /* 0x000fe200078e022b */
[----:B------:R-:W-:Y:S08]  /*5170*/  BRA.U !UP0, `(.L_x_85) ;  /* 0x0000000108407547 */ /* 0x000ff0000b800000 */
[----:B------:R-:W1:Y:S01]  /*5180*/  LDCU.64 UR8, c[0x4][0x80] ;  /* 0x01001000ff0877ac */ /* 0x000e620008000a00 */
[----:B------:R-:W-:Y:S01]  /*5190*/  MOV R3, 0x0 ;  /* 0x0000000000037802 */ /* 0x000fe20000000f00 */
[----:B------:R-:W-:Y:S02]  /*51a0*/  HFMA2 R12, -RZ, RZ, 0, 5.9604644775390625e-08 ;  /* 0x00000001ff0c7431 */ /* 0x000fe400000001ff */
[----:B------:R-:W-:Y:S02]  /*51b0*/  IMAD.MOV.U32 R8, RZ, RZ, 0x70 ;  /* 0x00000070ff087424 */ /* 0x000fe400078e00ff */
[----:B------:R-:W-:Y:S01]  /*51c0*/  IMAD.MOV.U32 R13, RZ, RZ, RZ ;  /* 0x000000ffff0d7224 */ /* 0x000fe200078e00ff */
[----:B------:R-:W2:Y:S01]  /*51d0*/  LDCU.64 UR6, c[0x4][0x88] ;  /* 0x01001100ff0677ac */ /* 0x000ea20008000a00 */
[----:B------:R-:W3:Y:S01]  /*51e0*/  LDC.64 R2, c[0x4][R3] ;  /* 0x0100000003027b82 */ /* 0x000ee20000000a00 */
[----:B------:R-:W4:Y:S01]  /*51f0*/  LDCU.64 UR4, c[0x4][0x8] ;  /* 0x01000100ff0477ac */ /* 0x000f220008000a00 */
[----:B-1----:R-:W-:Y:S01]  /*5200*/  MOV R5, UR9 ;  /* 0x0000000900057c02 */ /* 0x002fe20008000f00 */
[----:B------:R-:W-:Y:S01]  /*5210*/  IMAD.U32 R4, RZ, RZ, UR8 ;  /* 0x00000008ff047e24 */ /* 0x000fe2000f8e00ff */
[----:B--2---:R-:W-:Y:S01]  /*5220*/  MOV R7, UR7 ;  /* 0x0000000700077c02 */ /* 0x004fe20008000f00 */
[----:B------:R-:W-:Y:S01]  /*5230*/  IMAD.U32 R6, RZ, RZ, UR6 ;  /* 0x00000006ff067e24 */ /* 0x000fe2000f8e00ff */
[----:B----4-:R-:W-:Y:S01]  /*5240*/  MOV R11, UR5 ;  /* 0x00000005000b7c02 */ /* 0x010fe20008000f00 */
[----:B------:R-:W-:Y:S02]  /*5250*/  IMAD.U32 R10, RZ, RZ, UR4 ;  /* 0x00000004ff0a7e24 */ /* 0x000fe4000f8e00ff */
[----:B------:R-:W-:Y:S07]  /*5260*/  LEPC R20, `(.L_x_85) ;  /* 0x000000001014794e */ /* 0x000fee0000000000 */
[----:B---3-5:R-:W-:Y:S05]  /*5270*/  CALL.ABS.NOINC R2 ;  /* 0x0000000002007343 */ /* 0x028fea0003c00000 */
.L_x_85:
[----:B------:R-:W-:Y:S01]  /*5280*/  LOP3.LUT P0, RZ, R109, 0x1b0, RZ, 0xc0, !PT ;  /* 0x000001b06dff7812 */ /* 0x000fe2000780c0ff */
[----:B------:R-:W-:Y:S11]  /*5290*/  BSSY.RECONVERGENT B6, `(.L_x_86) ;  /* 0x0000013000067945 */ /* 0x000ff60003800200 */
[----:B------:R-:W-:Y:S01]  /*52a0*/  @!UPT UIADD3 URZ, UPT, UPT, URZ, URZ, URZ ;  /* 0x000000fffffff290 */ /* 0x000fe2000fffe0ff */
[----:B------:R-:W-:Y:S05]  /*52b0*/  @!P0 BRA `(.L_x_87) ;  /* 0x0000000000408947 */ /* 0x000fea0003800000 */
        /* <DEDUP_REMOVED lines=16> */
.L_x_87:
[----:B------:R-:W-:Y:S05]  /*53c0*/  BSYNC.RECONVERGENT B6 ;  /* 0x0000000000067941 */ /* 0x000fea0003800200 */
.L_x_86:
[----:B------:R-:W-:Y:S01]  /*53d0*/  ISETP.NE.U32.AND P4, PT, R90, RZ, PT ;  /* 0x000000ff5a00720c */ /* 0x000fe20003f85070 */
[----:B------:R-:W-:Y:S01]  /*53e0*/  UISETP.NE.AND UP2, UPT, UR50, URZ, UPT ;  /* 0x000000ff3200728c */ /* 0x000fe2000bf45270 */
[----:B------:R-:W-:Y:S01]  /*53f0*/  ISETP.NE.U32.AND P2, PT, RZ, UR38, PT ;  /* 0x00000026ff007c0c */ /* 0x000fe2000bf45070 */
[----:B------:R-:W-:Y:S01]  /*5400*/  UISETP.NE.U32.AND UP1, UPT, UR44, URZ, UPT ;  /* 0x000000ff2c00728c */ /* 0x000fe2000bf25070 */
[----:B------:R-:W-:Y:S01]  /*5410*/  ISETP.NE.AND.EX P4, PT, R91, RZ, PT, P4 ;  /* 0x000000ff5b00720c */ /* 0x000fe20003f85340 */
[----:B------:R-:W-:Y:S01]  /*5420*/  UPLOP3.LUT UP0, UPT, UPT, UPT, UPT, 0x40, 0x4 ;  /* 0x000000000004789c */ /* 0x000fe20003f0e870 */
[----:B------:R-:W-:Y:S01]  /*5430*/  ISETP.NE.AND.EX P2, PT, RZ, UR39, PT, P2 ;  /* 0x00000027ff007c0c */ /* 0x000fe2000bf45320 */
[----:B------:R-:W-:Y:S01]  /*5440*/  UISETP.NE.AND.EX UP1, UPT, UR45, URZ, UPT, UP1 ;  /* 0x000000ff2d00728c */ /* 0x000fe2000bf25310 */
[----:B------:R-:W-:Y:S04]  /*5450*/  PLOP3.LUT P1, PT, PT, PT, UP2, 0x80, 0x8 ;  /* 0x000000000008781c */ /* 0x000fe80003f2f028 */
[----:B------:R-:W-:Y:S06]  /*5460*/  @UP2 UPLOP3.LUT UP0, UPT, UPT, UPT, UP1, 0x80, 0x8 ;  /* 0x000000000008289c */ /* 0x000fec0003f0f010 */
[----:B------:R-:W-:Y:S01]  /*5470*/  PLOP3.LUT P0, PT, PT, PT, UP0, 0x80, 0x8 ;  /* 0x000000000008781c */ /* 0x000fe20003f0f008 */
[----:B------:R-:W-:Y:S01]  /*5480*/  @!UPT UIADD3 URZ, UPT, UPT, URZ, URZ, URZ ;  /* 0x000000fffffff290 */ /* 0x000fe2000fffe0ff */
[----:B------:R-:W-:Y:S11]  /*5490*/  BRA.U !UP1, `(.L_x_88) ;  /* 0x0000000109387547 */ /* 0x000ff6000b800000 */
[----:B------:R-:W-:Y:S01]  /*54a0*/  UISETP.NE.U32.AND UP0, UPT, UR38, URZ, UPT ;  /* 0x000000ff2600728c */ /* 0x000fe2000bf05070 */
[----:B------:R-:W-:Y:S02]  /*54b0*/  HFMA2 R0, -RZ, RZ, 0, 5.9604644775390625e-08 ;  /* 0x00000001ff007431 */ /* 0x000fe400000001ff */
[----:B------:R-:W-:Y:S01]  /*54c0*/  IMAD.MOV.U32 R95, RZ, RZ, 0x1 ;  /* 0x00000001ff5f7424 */ /* 0x000fe200078e00ff */
[----:B------:R-:W-:Y:S06]  /*54d0*/  UISETP.NE.AND.EX UP0, UPT, UR39, URZ, UPT, UP0 ;  /* 0x000000ff2700728c */ /* 0x000fec000bf05300 */
[----:B------:R-:W-:Y:S05]  /*54e0*/  PLOP3.LUT P3, PT, PT, PT, UP0, 0x80, 0x8 ;  /* 0x000000000008781c */ /* 0x000fea0003f6f008 */
[----:B------:R-:W1:Y:S01]  /*54f0*/  @UP0 LDCU.64 UR6, c[0x0][0x888] ;  /* 0x00011100ff0607ac */ /* 0x000e620008000a00 */
[----:B------:R-:W-:Y:S07]  /*5500*/  @UP0 UIMAD UR4, UR36, UR44, URZ ;  /* 0x0000002c240402a4 */ /* 0x000fee000f8e02ff */
[----:B------:R-:W-:Y:S01]  /*5510*/  @!P3 PRMT R95, R0, 0x7610, R95 ;  /* 0x00007610005fb816 */ /* 0x000fe2000000005f */
[----:B-1----:R-:W-:Y:S03]  /*5520*/  @UP0 UIMAD.WIDE UR6, UR4, 0x4, UR6 ;  /* 0x00000004040608a5 */ /* 0x002fe6000f8e0206 */
[----:B------:R-:W1:Y:S03]  /*5530*/  @!UP0 LDCU UR4, c[0x0][0x880] ;  /* 0x00011000ff0487ac */ /* 0x000e660008000800 */
[----:B------:R-:W-:Y:S01]  /*5540*/  IMAD.U32 R2, RZ, RZ, UR6 ;  /* 0x00000006ff027e24 */ /* 0x000fe2000f8e00ff */
[----:B------:R-:W-:Y:S05]  /*5550*/  MOV R3, UR7 ;  /* 0x0000000700037c02 */ /* 0x000fea0008000f00 */
[----:B-----5:R2:W5:Y:S02]  /*5560*/  @P3 LDG.E R49, desc[UR46][R2.64] ;  /* 0x0000002e02313981 */ /* 0x020564000c1e1900 */
[----:B-12---:R-:W-:Y:S02]  /*5570*/  @!P3 IMAD.U32 R49, RZ, RZ, UR4 ;  /* 0x00000004ff31be24 */ /* 0x006fe4000f8e00ff */
.L_x_88:
[----:B------:R-:W-:Y:S05]  /*5580*/  @!P4 BRA `(.L_x_89) ;  /* 0x000000000020c947 */ /* 0x000fea0003800000 */
[----:B------:R-:W-:Y:S04]  /*5590*/  ISETP.NE.U32.AND P3, PT, R88, RZ, PT ;  /* 0x000000ff5800720c */ /* 0x000fe80003f65070 */
[----:B------:R-:W-:Y:S11]  /*55a0*/  ISETP.NE.AND.EX P3, PT, R89, RZ, PT, P3 ;  /* 0x000000ff5900720c */ /* 0x000ff60003f65330 */
[----:B------:R-:W-:Y:S02]  /*55b0*/  @!UPT UIADD3 URZ, UPT, UPT, URZ, URZ, URZ ;  /* 0x000000fffffff290 */ /* 0x000fe4000fffe0ff */
[----:B------:R-:W1:Y:S01]  /*55c0*/  @P3 LDC.64 R2, c[0x0][0x8a8] ;  /* 0x00022a00ff023b82 */ /* 0x000e620000000a00 */
[----:B------:R-:W-:Y:S04]  /*55d0*/  @P3 IMAD R0, R90, UR36, RZ ;  /* 0x000000245a003c24 */ /* 0x000fe8000f8e02ff */
[----:B-1----:R-:W-:Y:S05]  /*55e0*/  @P3 IMAD.WIDE R2, R0, 0x4, R2 ;  /* 0x0000000400023825 */ /* 0x002fea00078e0202 */
[----:B-----5:R1:W5:Y:S02]  /*55f0*/  @P3 LDG.E R47, desc[UR46][R2.64] ;  /* 0x0000002e022f3981 */ /* 0x020364000c1e1900 */
[----:B-1----:R-:W2:Y:S02]  /*5600*/  @!P3 LDC R47, c[0x0][0x8a0] ;  /* 0x00022800ff2fbb82 */ /* 0x002ea40000000800 */
.L_x_89:
[----:B-----5:R-:W-:Y:S01]  /*5610*/  FSETP.NEU.AND P4, PT, R49, RZ, PT ;  /* 0x000000ff3100720b */ /* 0x020fe20003f8d000 */
[----:B------:R-:W-:Y:S01]  /*5620*/  BSSY B1, `(.L_x_90) ;  /* 0x0000042000017945 */ /* 0x000fe20003800000 */
[----:B------:R-:W-:Y:S01]  /*5630*/  SEL R7, RZ, 0xffffffff, P2 ;  /* 0xffffffffff077807 */ /* 0x000fe20001000000 */
[----:B------:R-:W-:Y:S01]  /*5640*/  IMAD.MOV.U32 R115, RZ, RZ, 0x1 ;  /* 0x00000001ff737424 */ /* 0x000fe200078e00ff */
[----:B------:R-:W-:Y:S02]  /*5650*/  LOP3.LUT P3, RZ, R95, 0xff, RZ, 0xc0, !PT ;  /* 0x000000ff5fff7812 */ /* 0x000fe4000786c0ff */
[----:B------:R-:W-:Y:S02]  /*5660*/  CS2R R86, SRZ ;  /* 0x0000000000567805 */ /* 0x000fe4000001ff00 */
[----:B------:R-:W-:Y:S02]  /*5670*/  @P1 SEL R4, RZ, 0xffffffff, P4 ;  /* 0xffffffffff041807 */ /* 0x000fe40002000000 */
[----:B------:R-:W-:Y:S02]  /*5680*/  CS2R R84, SRZ ;  /* 0x0000000000547805 */ /* 0x000fe4000001ff00 */
[----:B------:R-:W-:Y:S02]  /*5690*/  LEA R0, R105, UR49, 0x3 ;  /* 0x0000003169007c11 */ /* 0x000fe4000f8e18ff */
[----:B------:R-:W-:Y:S02]  /*56a0*/  CS2R R82, SRZ ;  /* 0x0000000000527805 */ /* 0x000fe4000001ff00 */
[----:B------:R-:W-:Y:S02]  /*56b0*/  @P0 SEL R4, R7, R4, !P3 ;  /* 0x0000000407040207 */ /* 0x000fe40005800000 */
[----:B------:R-:W-:Y:S02]  /*56c0*/  CS2R R80, SRZ ;  /* 0x0000000000507805 */ /* 0x000fe4000001ff00 */
[----:B------:R-:W-:Y:S02]  /*56d0*/  LEA R113, R44, UR49, 0x3 ;  /* 0x000000312c717c11 */ /* 0x000fe4000f8e18ff */
[----:B------:R-:W-:Y:S02]  /*56e0*/  @P1 LOP3.LUT R4, R4, 0x1, RZ, 0xc0, !PT ;  /* 0x0000000104041812 */ /* 0x000fe400078ec0ff */
[----:B------:R-:W-:Y:S02]  /*56f0*/  SHF.L.U32 R2, R107, 0x1f, RZ ;  /* 0x0000001f6b027819 */ /* 0x000fe400000006ff */
[----:B------:R-:W-:Y:S02]  /*5700*/  ISETP.NE.U32.OR P6, PT, R4, 0x1, !P1 ;  /* 0x000000010400780c */ /* 0x000fe40004fc5470 */
[----:B------:R-:W-:Y:S02]  /*5710*/  PLOP3.LUT P2, PT, PT, PT, UP1, 0x80, 0x8 ;  /* 0x000000000008781c */ /* 0x000fe40003f4f018 */
[----:B------:R-:W-:Y:S02]  /*5720*/  LEA.HI R5, R44, R44, RZ, 0x1 ;  /* 0x0000002c2c057211 */ /* 0x000fe400078f08ff */
[----:B------:R-:W-:Y:S02]  /*5730*/  SEL R4, RZ, 0xffffffff, P4 ;  /* 0xffffffffff047807 */ /* 0x000fe40002000000 */
[----:B------:R-:W-:Y:S01]  /*5740*/  P2R R114, PR, RZ, 0x40 ;  /* 0x00000040ff727803 */ /* 0x000fe20000000000 */
[C---:B------:R-:W-:Y:S01]  /*5750*/  IMAD.SHL.U32 R3, R5.reuse, 0x40, RZ ;  /* 0x0000004005037824 */ /* 0x040fe200078e00ff */
[----:B------:R-:W-:Y:S03]  /*5760*/  LOP3.LUT R5, R5, 0xffe, RZ, 0xc0, !PT ;  /* 0x00000ffe05057812 */ /* 0x000fe600078ec0ff */
[----:B------:R-:W-:Y:S02]  /*5770*/  @P6 SHF.L.U32 R9, R104, 0x1f, RZ ;  /* 0x0000001f68096819 */ /* 0x000fe400000006ff */
[----:B------:R-:W-:Y:S01]  /*5780*/  @P2 SEL R4, R7, R4, !P3 ;  /* 0x0000000407042207 */ /* 0x000fe20005800000 */
[----:B------:R-:W-:Y:S01]  /*5790*/  IMAD.IADD R48, R44, 0x1, -R5 ;  /* 0x000000012c307824 */ /* 0x000fe200078e0a05 */
[----:B------:R-:W1:Y:S01]  /*57a0*/  @P6 SYNCS.PHASECHK.TRANS64.TRYWAIT P1, [R0+URZ+0x80], R9 ;  /* 0x00008009000065a7 */ /* 0x000e6200080211ff */
[----:B------:R-:W-:Y:S02]  /*57b0*/  LOP3.LUT R3, R3, 0xffffff80, RZ, 0xc0, !PT ;  /* 0xffffff8003037812 */ /* 0x000fe400078ec0ff */
[----:B------:R-:W-:Y:S03]  /*57c0*/  LOP3.LUT R4, R4, 0x1, RZ, 0xc0, !PT ;  /* 0x0000000104047812 */ /* 0x000fe600078ec0ff */
[----:B------:R-:W-:Y:S01]  /*57d0*/  IMAD.IADD R3, R46, 0x1, R3 ;  /* 0x000000012e037824 */ /* 0x000fe200078e0203 */
[----:B------:R-:W-:Y:S03]  /*57e0*/  ISETP.NE.U32.AND P5, PT, R4, 0x1, PT ;  /* 0x000000010400780c */ /* 0x000fe60003fa5070 */
[----:B------:R-:W-:Y:S01]  /*57f0*/  IMAD R48, R48, 0x100000, R3 ;  /* 0x0010000030307824 */ /* 0x000fe200078e0203 */
[----:B------:R-:W-:Y:S01]  /*5800*/  P2R R124, PR, RZ, 0x20 ;  /* 0x00000020ff7c7803 */ /* 0x000fe20000000000 */
[----:B------:R3:W4:Y:S01]  /*5810*/  SYNCS.PHASECHK.TRANS64.TRYWAIT P0, [R113+URZ+0xd0], R2 ;  /* 0x0000d002710075a7 */ /* 0x00072200080011ff */
[----:B-1----:R-:W-:Y:S01]  /*5820*/  @P6 SEL R115, RZ, 0x1, !P1 ;  /* 0x00000001ff736807 */ /* 0x002fe20004800000 */
[----:B---3--:R-:W-:Y:S06]  /*5830*/  @!P6 BRA `(.L_x_91) ;  /* 0x000000000080e947 */ /* 0x008fec0003800000 */
[----:B------:R-:W-:Y:S01]  /*5840*/  @P5 IMAD R5, R105, 0x1000, R100 ;  /* 0x0000100069055824 */ /* 0x000fe200078e0264 */
[----:B------:R-:W-:Y:S01]  /*5850*/  ISETP.NE.AND P1, PT, R115, RZ, PT ;  /* 0x000000ff7300720c */ /* 0x000fe20003f25270 */
[----:B------:R-:W-:Y:S01]  /*5860*/  BSSY B0, `(.L_x_92) ;  /* 0x000000b000007945 */ /* 0x000fe20003800000 */
[----:B------:R-:W-:Y:S01]  /*5870*/  CS2R R82, SRZ ;  /* 0x0000000000527805 */ /* 0x000fe2000001ff00 */
[----:B------:R-:W-:Y:S01]  /*5880*/  @P5 VIADD R4, R5, UR49 ;  /* 0x0000003105045c36 */ /* 0x000fe20008000000 */
[----:B------:R-:W-:Y:S02]  /*5890*/  CS2R R80, SRZ ;  /* 0x0000000000507805 */ /* 0x000fe4000001ff00 */
[----:B------:R-:W-:Y:S02]  /*58a0*/  CS2R R86, SRZ ;  /* 0x0000000000567805 */ /* 0x000fe4000001ff00 */
[----:B------:R-:W-:Y:S01]  /*58b0*/  CS2R R84, SRZ ;  /* 0x0000000000547805 */ /* 0x000fe2000001ff00 */
[----:B------:R-:W-:Y:S04]  /*58c0*/  @P5 IMAD R4, R108, -0x10, R4 ;  /* 0xfffffff06c045824 */ /* 0x000fe800078e0204 */
[----:B------:R-:W-:Y:S05]  /*58d0*/  @P1 BRA `(.L_x_93) ;  /* 0x00000000000c1947 */ /* 0x000fea0003800000 */
[----:B------:R-:W-:Y:S04]  /*58e0*/  SHF.L.U32 R3, R104, 0x1f, RZ ;  /* 0x0000001f68037819 */ /* 0x000fe800000006ff */
[----:B------:R-:W1:Y:S02]  /*58f0*/  SYNCS.PHASECHK.TRANS64.TRYWAIT P1, [R0+URZ+0x80], R3 ;  /* 0x00008003000075a7 */ /* 0x000e6400080211ff */
[----:B-1----:R-:W-:Y:S05]  /*5900*/  @!P1 BRA `(.L_x_94) ;  /* 0x0000002400509947 */ /* 0x002fea0003800000 */
.L_x_93:
[----:B------:R-:W-:Y:S05]  /*5910*/  BSYNC B0 ;  /* 0x0000000000007941 */ /* 0x000fea0003800000 */
.L_x_92:
[----:B------:R-:W-:Y:S01]  /*5920*/  ISETP.NE.AND P1, PT, R124, RZ, PT ;  /* 0x000000ff7c00720c */ /* 0x000fe20003f25270 */
[----:B-1----:R-:W-:Y:S02]  /*5930*/  VIADD R3, R0, 0x90 ;  /* 0x0000009000037836 */ /* 0x002fe40000000000 */
[----:B------:R-:W-:Y:S02]  /*5940*/  IMAD.U32 R0, RZ, RZ, UR37 ;  /* 0x00000025ff007e24 */ /* 0x000fe4000f8e00ff */
[----:B------:R-:W-:Y:S03]  /*5950*/  VIADD R105, R105, 0x1 ;  /* 0x0000000169697836 */ /* 0x000fe60000000000 */
[----:B------:R-:W-:Y:S05]  /*5960*/  PRMT R0, R0, 0x654, R3 ;  /* 0x0000065400007816 */ /* 0x000fea0000000003 */
[----:B------:R1:W3:Y:S04]  /*5970*/  @P1 LDS.128 R80, [R5+UR49+0x200] ;  /* 0x0002003105501984 */ /* 0x0002e80008000c00 */
[----:B------:R1:W1:Y:S01]  /*5980*/  @P1 LDS.128 R84, [R4+0x210] ;  /* 0x0002100004541984 */ /* 0x0002620000000c00 */
[C---:B------:R-:W-:Y:S01]  /*5990*/  ISETP.NE.AND P1, PT, R105.reuse, 0x2, PT ;  /* 0x000000026900780c */ /* 0x040fe20003f25270 */
[----:B------:R-:W-:Y:S01]  /*59a0*/  @!PT LDS RZ, [RZ] ;  /* 0x00000000fffff984 */ /* 0x000fe20000000800 */
[----:B------:R-:W-:Y:S01]  /*59b0*/  @!PT LDS RZ, [RZ] ;  /* 0x00000000fffff984 */ /* 0x000fe20000000800 */
[----:B------:R-:W-:Y:S01]  /*59c0*/  @!PT LDS RZ, [RZ] ;  /* 0x00000000fffff984 */ /* 0x000fe20000000800 */
[----:B------:R-:W-:Y:S01]  /*59d0*/  @!PT LDS RZ, [RZ] ;  /* 0x00000000fffff984 */ /* 0x000fe20000000800 */
[----:B------:R5:W-:Y:S06]  /*59e0*/  MEMBAR.ALL.CTA ;  /* 0x0000000000007992 */ /* 0x000bec0000008000 */
[----:B-----5:R-:W5:Y:S01]  /*59f0*/  FENCE.VIEW.ASYNC.S ;  /* 0x00000000000073c6 */ /* 0x020f620000000000 */
[----:B------:R-:W-:Y:S02]  /*5a00*/  SEL R3, RZ, 0x1, P1 ;  /* 0x00000001ff037807 */ /* 0x000fe40000800000 */
[----:B------:R-:W-:Y:S02]  /*5a10*/  SEL R105, R105, RZ, P1 ;  /* 0x000000ff69697207 */ /* 0x000fe40000800000 */
[----:B------:R-:W-:Y:S01]  /*5a20*/  LOP3.LUT R104, R104, R3, RZ, 0x3c, !PT ;  /* 0x0000000368687212 */ /* 0x000fe200078e3cff */
[----:B-----5:R1:W-:Y:S06]  /*5a30*/  SYNCS.ARRIVE.TRANS64.RED.A1T0 RZ, [R0+URZ], RZ ;  /* 0x000000ff00ff79a7 */ /* 0x0203ec00081004ff */
.L_x_91:
[----:B------:R-:W-:Y:S05]  /*5a40*/  BSYNC B1 ;  /* 0x0000000000017941 */ /* 0x000fea0003800000 */
.L_x_90:
[----:B-1----:R-:W-:Y:S04]  /*5a50*/  SHF.R.U32.HI R0, RZ, 0x15, R48 ;  /* 0x00000015ff007819 */ /* 0x002fe80000011630 */
[----:B------:R-:W-:Y:S01]  /*5a60*/  LOP3.LUT P1, RZ, R0, 0x3, R101, 0x48, !PT ;  /* 0x0000000300ff7812 */ /* 0x000fe20007824865 */
[----:B------:R-:W-:Y:S01]  /*5a70*/  @!UPT UIADD3 URZ, UPT, UPT, URZ, URZ, URZ ;  /* 0x000000fffffff290 */ /* 0x000fe2000fffe0ff */
[----:B----4-:R-:W-:Y:S11]  /*5a80*/  @P0 BRA `(.L_x_95) ;  /* 0x0000000000080947 */ /* 0x010ff60003800000 */
[----:B------:R-:W1:Y:S02]  /*5a90*/  SYNCS.PHASECHK.TRANS64.TRYWAIT P0, [R113+URZ+0xd0], R2 ;  /* 0x0000d002710075a7 */ /* 0x000e6400080011ff */
[----:B-1----:R-:W-:Y:S05]  /*5aa0*/  @!P0 BRA `(.L_x_96) ;  /* 0x0000002000fc8947 */ /* 0x002fea0003800000 */
.L_x_95:
[----:B------:R-:W-:Y:S05]  /*5ab0*/  @!P1 BRA `(.L_x_97) ;  /* 0x0000000000409947 */ /* 0x000fea0003800000 */
[----:B------:R-:W4:Y:S01]  /*5ac0*/  LDCU.64 UR8, c[0x4][0x70] ;  /* 0x01000e00ff0877ac */ /* 0x000f220008000a00 */
[----:B------:R-:W-:Y:S01]  /*5ad0*/  MOV R3, 0x0 ;  /* 0x0000000000037802 */ /* 0x000fe20000000f00 */
[----:B------:R-:W-:Y:S02]  /*5ae0*/  HFMA2 R12, -RZ, RZ, 0, 5.9604644775390625e-08 ;  /* 0x00000001ff0c7431 */ /* 0x000fe400000001ff */
[----:B------:R-:W-:Y:S02]  /*5af0*/  IMAD.MOV.U32 R8, RZ, RZ, 0x192 ;  /* 0x00000192ff087424 */ /* 0x000fe400078e00ff */
[----:B------:R-:W-:Y:S01]  /*5b00*/  IMAD.MOV.U32 R13, RZ, RZ, RZ ;  /* 0x000000ffff0d7224 */ /* 0x000fe200078e00ff */
[----:B------:R-:W5:Y:S01]  /*5b10*/  LDCU.64 UR6, c[0x4][0x78] ;  /* 0x01000f00ff0677ac */ /* 0x000f620008000a00 */
[----:B-1----:R-:W1:Y:S01]  /*5b20*/  LDC.64 R2, c[0x4][R3] ;  /* 0x0100000003027b82 */ /* 0x002e620000000a00 */
[----:B------:R-:W2:Y:S01]  /*5b30*/  LDCU.64 UR4, c[0x4][0x10] ;  /* 0x01000200ff0477ac */ /* 0x000ea20008000a00 */
[----:B----4-:R-:W-:Y:S01]  /*5b40*/  MOV R5, UR9 ;  /* 0x0000000900057c02 */ /* 0x010fe20008000f00 */
[----:B------:R-:W-:Y:S01]  /*5b50*/  IMAD.U32 R4, RZ, RZ, UR8 ;  /* 0x00000008ff047e24 */ /* 0x000fe2000f8e00ff */
[----:B-----5:R-:W-:Y:S01]  /*5b60*/  MOV R7, UR7 ;  /* 0x0000000700077c02 */ /* 0x020fe20008000f00 */
[----:B------:R-:W-:Y:S01]  /*5b70*/  IMAD.U32 R6, RZ, RZ, UR6 ;  /* 0x00000006ff067e24 */ /* 0x000fe2000f8e00ff */
[----:B--2---:R-:W-:Y:S01]  /*5b80*/  MOV R11, UR5 ;  /* 0x00000005000b7c02 */ /* 0x004fe20008000f00 */
[----:B------:R-:W-:Y:S02]  /*5b90*/  IMAD.U32 R10, RZ, RZ, UR4 ;  /* 0x00000004ff0a7e24 */ /* 0x000fe4000f8e00ff */
[----:B------:R-:W-:Y:S07]  /*5ba0*/  LEPC R20, `(.L_x_97) ;  /* 0x000000001014794e */ /* 0x000fee0000000000 */
[----:B-1-3--:R-:W-:Y:S05]  /*5bb0*/  CALL.ABS.NOINC R2 ;  /* 0x0000000002007343 */ /* 0x00afea0003c00000 */
.L_x_97:
[-C--:B---3--:R-:W-:Y:S01]  /*5bc0*/  F2FP.F16.E4M3.UNPACK_B R51, R80.reuse ;  /* 0x00000050ff33723e */ /* 0x088fe200020006ff */
[----:B------:R-:W-:Y:S05]  /*5bd0*/  WARPSYNC.ALL ;  /* 0x0000000000007948 */ /* 0x000fea0003800000 */
[----:B------:R-:W-:Y:S01]  /*5be0*/  R2UR UR4, R48 ;  /* 0x00000000300472ca */ /* 0x000fe200000e0000 */
[--C-:B------:R-:W-:Y:S01]  /*5bf0*/  HADD2.F32 R50, -RZ, R51.reuse.H0_H0 ;  /* 0x20000033ff327230 */ /* 0x100fe20000004100 */
[----:B------:R-:W-:Y:S01]  /*5c00*/  F2FP.F16.E4M3.UNPACK_B R53, R80.H1 ;  /* 0x00000050ff35723e */ /* 0x000fe200030006ff */
[----:B------:R-:W-:Y:S01]  /*5c10*/  HADD2.F32 R51, -RZ, R51.H1_H1 ;  /* 0x30000033ff337230 */ /* 0x000fe20000004100 */
[-C--:B------:R-:W-:Y:S01]  /*5c20*/  F2FP.F16.E4M3.UNPACK_B R55, R81.reuse ;  /* 0x00000051ff37723e */ /* 0x080fe200020006ff */
[----:B------:R-:W-:Y:S01]  /*5c30*/  BSSY.RECONVERGENT B0, `(.L_x_98) ;  /* 0x0000099000007945 */ /* 0x000fe20003800200 */
[----:B------:R-:W-:Y:S01]  /*5c40*/  F2FP.F16.E4M3.UNPACK_B R57, R81.H1 ;  /* 0x00000051ff39723e */ /* 0x000fe200030006ff */
[--C-:B------:R-:W-:Y:S01]  /*5c50*/  HADD2.F32 R52, -RZ, R53.reuse.H0_H0 ;  /* 0x20000035ff347230 */ /* 0x100fe20000004100 */
[-C--:B------:R-:W-:Y:S01]  /*5c60*/  F2FP.F16.E4M3.UNPACK_B R59, R82.reuse ;  /* 0x00000052ff3b723e */ /* 0x080fe200020006ff */
[----:B------:R-:W-:Y:S01]  /*5c70*/  HADD2.F32 R54, -RZ, R53.H1_H1 ;  /* 0x30000035ff367230 */ /* 0x000fe20000004100 */
[----:B------:R-:W-:Y:S01]  /*5c80*/  F2FP.F16.E4M3.UNPACK_B R61, R82.H1 ;  /* 0x00000052ff3d723e */ /* 0x000fe200030006ff */
[--C-:B------:R-:W-:Y:S01]  /*5c90*/  HADD2.F32 R53, -RZ, R55.reuse.H0_H0 ;  /* 0x20000037ff357230 */ /* 0x100fe20000004100 */
[-C--:B------:R-:W-:Y:S01]  /*5ca0*/  F2FP.F16.E4M3.UNPACK_B R63, R83.reuse ;  /* 0x00000053ff3f723e */ /* 0x080fe200020006ff */
[----:B------:R-:W-:Y:S01]  /*5cb0*/  LDTM.16dp32bit_t0_t15.x32 R4, tmem[UR4] ;  /* 0x00000004000479ee */ /* 0x000fe20008a80000 */
[----:B------:R-:W2:Y:S01]  /*5cc0*/  LDTM.16dp32bit_t16_t31.x32 R4, tmem[UR4+0x20] ;  /* 0x00002004000479ee */ /* 0x000ea20008aa0000 */
[----:B------:R-:W-:Y:S01]  /*5cd0*/  SHF.L.U32 R125, R102, 0x4, RZ ;  /* 0x00000004667d7819 */ /* 0x000fe200000006ff */
[----:B------:R-:W-:Y:S01]  /*5ce0*/  HADD2.F32 R56, -RZ, R55.H1_H1 ;  /* 0x30000037ff387230 */ /* 0x000fe20000004100 */
[----:B------:R-:W-:Y:S01]  /*5cf0*/  ISETP.NE.AND P6, PT, R114, RZ, PT ;  /* 0x000000ff7200720c */ /* 0x000fe20003fc5270 */
[----:B------:R-:W-:Y:S01]  /*5d00*/  HADD2.F32 R60, -RZ, R59.H1_H1 ;  /* 0x3000003bff3c7230 */ /* 0x000fe20000004100 */
[----:B------:R-:W-:Y:S01]  /*5d10*/  IADD3 R114, PT, PT, R100, UR49, RZ ;  /* 0x0000003164727c10 */ /* 0x000fe2000fffe0ff */
[----:B------:R-:W-:Y:S01]  /*5d20*/  HADD2.F32 R64, -RZ, R63.H1_H1 ;  /* 0x3000003fff407230 */ /* 0x000fe20000004100 */
[----:B------:R-:W-:Y:S01]  /*5d30*/  F2FP.F16.E4M3.UNPACK_B R65, R83.H1 ;  /* 0x00000053ff41723e */ /* 0x000fe200030006ff */
[--C-:B------:R-:W-:Y:S01]  /*5d40*/  HADD2.F32 R55, -RZ, R57.reuse.H0_H0 ;  /* 0x20000039ff377230 */ /* 0x100fe20000004100 */
[----:B------:R-:W-:Y:S01]  /*5d50*/  IADD3 R114, PT, PT, R114, R125, RZ ;  /* 0x0000007d72727210 */ /* 0x000fe20007ffe0ff */
[----:B------:R-:W-:Y:S01]  /*5d60*/  HADD2.F32 R58, -RZ, R57.H1_H1 ;  /* 0x30000039ff3a7230 */ /* 0x000fe20000004100 */
[-C--:B------:R-:W-:Y:S01]  /*5d70*/  F2FP.F16.E4M3.UNPACK_B R67, R84.reuse ;  /* 0x00000054ff43723e */ /* 0x080fe200020006ff */
[----:B------:R-:W-:Y:S01]  /*5d80*/  HADD2.F32 R57, -RZ, R59.H0_H0 ;  /* 0x2000003bff397230 */ /* 0x000fe20000004100 */
[----:B------:R-:W-:Y:S01]  /*5d90*/  F2FP.F16.E4M3.UNPACK_B R69, R84.H1 ;  /* 0x00000054ff45723e */ /* 0x000fe200030006ff */
[----:B------:R-:W-:Y:S01]  /*5da0*/  HADD2.F32 R59, -RZ, R61.H0_H0 ;  /* 0x2000003dff3b7230 */ /* 0x000fe20000004100 */
[-C--:B------:R-:W-:Y:S01]  /*5db0*/  F2FP.F16.E4M3.UNPACK_B R71, R85.reuse ;  /* 0x00000055ff47723e */ /* 0x080fe200020006ff */
[----:B------:R-:W-:Y:S01]  /*5dc0*/  HADD2.F32 R68, -RZ, R67.H1_H1 ;  /* 0x30000043ff447230 */ /* 0x000fe20000004100 */
[----:B------:R-:W-:Y:S01]  /*5dd0*/  F2FP.F16.E4M3.UNPACK_B R73, R85.H1 ;  /* 0x00000055ff49723e */ /* 0x000fe200030006ff */
[----:B------:R-:W-:Y:S01]  /*5de0*/  HADD2.F32 R62, -RZ, R61.H1_H1 ;  /* 0x3000003dff3e7230 */ /* 0x000fe20000004100 */
[-C--:B------:R-:W-:Y:S01]  /*5df0*/  F2FP.F16.E4M3.UNPACK_B R75, R86.reuse ;  /* 0x00000056ff4b723e */ /* 0x080fe200020006ff */
[----:B------:R-:W-:Y:S01]  /*5e00*/  HADD2.F32 R61, -RZ, R63.H0_H0 ;  /* 0x2000003fff3d7230 */ /* 0x000fe20000004100 */
[----:B------:R-:W-:Y:S01]  /*5e10*/  F2FP.F16.E4M3.UNPACK_B R77, R86.H1 ;  /* 0x00000056ff4d723e */ /* 0x000fe200030006ff */
[----:B------:R-:W-:Y:S01]  /*5e20*/  HADD2.F32 R72, -RZ, R71.H1_H1 ;  /* 0x30000047ff487230 */ /* 0x000fe20000004100 */
[----:B------:R-:W-:Y:S01]  /*5e30*/  F2FP.F16.E4M3.UNPACK_B R79, R87.H1 ;  /* 0x00000057ff4f723e */ /* 0x000fe200030006ff */
[C---:B--2---:R-:W-:Y:S01]  /*5e40*/  FMUL R0, R47.reuse, R4 ;  /* 0x000000042f007220 */ /* 0x044fe20000400000 */
[C---:B-1----:R-:W-:Y:S01]  /*5e50*/  FMUL R2, R47.reuse, R5 ;  /* 0x000000052f027220 */ /* 0x042fe20000400000 */
[C---:B------:R-:W-:Y:S01]  /*5e60*/  FMUL R4, R47.reuse, R8 ;  /* 0x000000082f047220 */ /* 0x040fe20000400000 */
[----:B------:R-:W-:Y:S01]  /*5e70*/  FMUL R5, R47, R9 ;  /* 0x000000092f057220 */ /* 0x000fe20000400000 */
[C---:B------:R-:W-:Y:S01]  /*5e80*/  FFMA R0, R49.reuse, R50, R0 ;  /* 0x0000003231007223 */ /* 0x040fe20000000000 */
[----:B------:R-:W-:Y:S01]  /*5e90*/  FFMA R2, R49, R51, R2 ;  /* 0x0000003331027223 */ /* 0x000fe20000000002 */
[C---:B------:R-:W-:Y:S01]  /*5ea0*/  FMUL R8, R47.reuse, R12 ;  /* 0x0000000c2f087220 */ /* 0x040fe20000400000 */
[C---:B------:R-:W-:Y:S01]  /*5eb0*/  FMUL R9, R47.reuse, R13 ;  /* 0x0000000d2f097220 */ /* 0x040fe20000400000 */
[C---:B------:R-:W-:Y:S01]  /*5ec0*/  FMUL R12, R47.reuse, R16 ;  /* 0x000000102f0c7220 */ /* 0x040fe20000400000 */
[C---:B------:R-:W-:Y:S01]  /*5ed0*/  FMUL R13, R47.reuse, R17 ;  /* 0x000000112f0d7220 */ /* 0x040fe20000400000 */
[C---:B------:R-:W-:Y:S01]  /*5ee0*/  FMUL R16, R47.reuse, R20 ;  /* 0x000000142f107220 */ /* 0x040fe20000400000 */
[C---:B------:R-:W-:Y:S01]  /*5ef0*/  FMUL R17, R47.reuse, R21 ;  /* 0x000000152f117220 */ /* 0x040fe20000400000 */
[C---:B------:R-:W-:Y:S01]  /*5f00*/  FMUL R20, R47.reuse, R24 ;  /* 0x000000182f147220 */ /* 0x040fe20000400000 */
[C---:B------:R-:W-:Y:S01]  /*5f10*/  FMUL R21, R47.reuse, R25 ;  /* 0x000000192f157220 */ /* 0x040fe20000400000 */
[----:B------:R-:W-:Y:S02]  /*5f20*/  HADD2.F32 R76, -RZ, R75.H1_H1 ;  /* 0x3000004bff4c7230 */ /* 0x000fe40000004100 */
[C---:B------:R-:W-:Y:S01]  /*5f30*/  FMUL R24, R47.reuse, R28 ;  /* 0x0000001c2f187220 */ /* 0x040fe20000400000 */
[C---:B------:R-:W-:Y:S01]  /*5f40*/  FMUL R25, R47.reuse, R29 ;  /* 0x0000001d2f197220 */ /* 0x040fe20000400000 */
[C---:B------:R-:W-:Y:S01]  /*5f50*/  FMUL R28, R47.reuse, R32 ;  /* 0x000000202f1c7220 */ /* 0x040fe20000400000 */
[C---:B------:R-:W-:Y:S01]  /*5f60*/  FMUL R29, R47.reuse, R33 ;  /* 0x000000212f1d7220 */ /* 0x040fe20000400000 */
[C---:B------:R-:W-:Y:S01]  /*5f70*/  FMUL R3, R47.reuse, R6 ;  /* 0x000000062f037220 */ /* 0x040fe20000400000 */
[C---:B------:R-:W-:Y:S01]  /*5f80*/  FMUL R7, R47.reuse, R7 ;  /* 0x000000072f077220 */ /* 0x040fe20000400000 */
[C---:B------:R-:W-:Y:S01]  /*5f90*/  FMUL R6, R47.reuse, R10 ;  /* 0x0000000a2f067220 */ /* 0x040fe20000400000 */
[----:B------:R-:W-:Y:S01]  /*5fa0*/  FMUL R11, R47, R11 ;  /* 0x0000000b2f0b7220 */ /* 0x000fe20000400000 */
[C---:B------:R-:W-:Y:S01]  /*5fb0*/  FFMA R3, R49.reuse, R52, R3 ;  /* 0x0000003431037223 */ /* 0x040fe20000000003 */
[C---:B------:R-:W-:Y:S01]  /*5fc0*/  FFMA R7, R49.reuse, R54, R7 ;  /* 0x0000003631077223 */ /* 0x040fe20000000007 */
[C---:B------:R-:W-:Y:S01]  /*5fd0*/  FFMA R4, R49.reuse, R53, R4 ;  /* 0x0000003531047223 */ /* 0x040fe20000000004 */
[----:B------:R-:W-:Y:S01]  /*5fe0*/  F2FP.F16.E4M3.UNPACK_B R50, R87 ;  /* 0x00000057ff32723e */ /* 0x000fe200020006ff */
[C---:B------:R-:W-:Y:S01]  /*5ff0*/  FFMA R5, R49.reuse, R56, R5 ;  /* 0x0000003831057223 */ /* 0x040fe20000000005 */
[----:B------:R-:W-:Y:S01]  /*6000*/  FFMA R6, R49, R55, R6 ;  /* 0x0000003731067223 */ /* 0x000fe20000000006 */
[----:B------:R-:W-:Y:S01]  /*6010*/  F2FP.SATFINITE.E4M3.F32.PACK_AB_MERGE_C R117, R7, R3, RZ ;  /* 0x000000030775723e */ /* 0x000fe200048070ff */
[C---:B------:R-:W-:Y:S01]  /*6020*/  FFMA R11, R49.reuse, R58, R11 ;  /* 0x0000003a310b7223 */ /* 0x040fe2000000000b */
[C---:B------:R-:W-:Y:S01]  /*6030*/  FFMA R8, R49.reuse, R57, R8 ;  /* 0x0000003931087223 */ /* 0x040fe20000000008 */
[----:B------:R-:W-:Y:S01]  /*6040*/  ISETP.NE.AND P0, PT, R110, RZ, PT ;  /* 0x000000ff6e00720c */ /* 0x000fe20003f05270 */
[----:B------:R-:W-:Y:S01]  /*6050*/  FFMA R9, R49, R60, R9 ;  /* 0x0000003c31097223 */ /* 0x000fe20000000009 */
[----:B------:R-:W-:Y:S01]  /*6060*/  F2FP.SATFINITE.E4M3.F32.PACK_AB_MERGE_C R116, R2, R0, R117 ;  /* 0x000000000274723e */ /* 0x000fe20004807075 */
[--C-:B------:R-:W-:Y:S01]  /*6070*/  HADD2.F32 R51, -RZ, R50.reuse.H0_H0 ;  /* 0x20000032ff337230 */ /* 0x100fe20000004100 */
[----:B------:R-:W-:Y:S01]  /*6080*/  F2FP.SATFINITE.E4M3.F32.PACK_AB_MERGE_C R117, R11, R6, RZ ;  /* 0x000000060b75723e */ /* 0x000fe200048070ff */
[----:B------:R-:W-:Y:S02]  /*6090*/  HADD2.F32 R50, -RZ, R50.H1_H1 ;  /* 0x30000032ff327230 */ /* 0x000fe40000004100 */
[C---:B------:R-:W-:Y:S01]  /*60a0*/  FMUL R10, R47.reuse, R14 ;  /* 0x0000000e2f0a7220 */ /* 0x040fe20000400000 */
[----:B------:R-:W-:Y:S01]  /*60b0*/  FMUL R15, R47, R15 ;  /* 0x0000000f2f0f7220 */ /* 0x000fe20000400000 */
[--C-:B------:R-:W-:Y:S01]  /*60c0*/  HADD2.F32 R63, -RZ, R65.reuse.H0_H0 ;  /* 0x20000041ff3f7230 */ /* 0x100fe20000004100 */
[----:B------:R-:W-:Y:S01]  /*60d0*/  F2FP.SATFINITE.E4M3.F32.PACK_AB_MERGE_C R117, R5, R4, R117 ;  /* 0x000000040575723e */ /* 0x000fe20004807075 */
[C---:B------:R-:W-:Y:S01]  /*60e0*/  FFMA R10, R49.reuse, R59, R10 ;  /* 0x0000003b310a7223 */ /* 0x040fe2000000000a */
[C---:B------:R-:W-:Y:S01]  /*60f0*/  FFMA R15, R49.reuse, R62, R15 ;  /* 0x0000003e310f7223 */ /* 0x040fe2000000000f */
[C---:B------:R-:W-:Y:S01]  /*6100*/  FFMA R12, R49.reuse, R61, R12 ;  /* 0x0000003d310c7223 */ /* 0x040fe2000000000c */
[----:B------:R-:W-:Y:S01]  /*6110*/  FFMA R13, R49, R64, R13 ;  /* 0x00000040310d7223 */ /* 0x000fe2000000000d */
[----:B------:R-:W-:Y:S02]  /*6120*/  HADD2.F32 R66, -RZ, R65.H1_H1 ;  /* 0x30000041ff427230 */ /* 0x000fe40000004100 */
[C---:B------:R-:W-:Y:S01]  /*6130*/  FMUL R14, R47.reuse, R18 ;  /* 0x000000122f0e7220 */ /* 0x040fe20000400000 */
[----:B------:R-:W-:Y:S02]  /*6140*/  HADD2.F32 R65, -RZ, R67.H0_H0 ;  /* 0x20000043ff417230 */ /* 0x000fe40000004100 */
[----:B------:R-:W-:Y:S01]  /*6150*/  FMUL R19, R47, R19 ;  /* 0x000000132f137220 */ /* 0x000fe20000400000 */
[--C-:B------:R-:W-:Y:S02]  /*6160*/  HADD2.F32 R67, -RZ, R69.reuse.H0_H0 ;  /* 0x20000045ff437230 */ /* 0x100fe40000004100 */
[----:B------:R-:W-:Y:S01]  /*6170*/  FFMA R14, R49, R63, R14 ;  /* 0x0000003f310e7223 */ /* 0x000fe2000000000e */
[----:B------:R-:W-:Y:S02]  /*6180*/  HADD2.F32 R70, -RZ, R69.H1_H1 ;  /* 0x30000045ff467230 */ /* 0x000fe40000004100 */
[----:B------:R-:W-:Y:S01]  /*6190*/  FMUL R18, R47, R22 ;  /* 0x000000162f127220 */ /* 0x000fe20000400000 */
[----:B------:R-:W-:Y:S02]  /*61a0*/  HADD2.F32 R69, -RZ, R71.H0_H0 ;  /* 0x20000047ff457230 */ /* 0x000fe40000004100 */
[----:B------:R-:W-:Y:S01]  /*61b0*/  FFMA R19, R49, R66, R19 ;  /* 0x0000004231137223 */ /* 0x000fe20000000013 */
[----:B------:R-:W-:Y:S01]  /*61c0*/  FMUL R23, R47, R23 ;  /* 0x000000172f177220 */ /* 0x000fe20000400000 */
[C---:B------:R-:W-:Y:S01]  /*61d0*/  FFMA R16, R49.reuse, R65, R16 ;  /* 0x0000004131107223 */ /* 0x040fe20000000010 */
[C---:B------:R-:W-:Y:S01]  /*61e0*/  FFMA R17, R49.reuse, R68, R17 ;  /* 0x0000004431117223 */ /* 0x040fe20000000011 */
        /* <DEDUP_REMOVED lines=23> */
[----:B------:R-:W-:Y:S01]  /*6360*/  F2FP.SATFINITE.E4M3.F32.PACK_AB_MERGE_C R118, R15, R10, RZ ;  /* 0x0000000a0f76723e */ /* 0x000fe200048070ff */
[----:B------:R-:W-:Y:S01]  /*6370*/  FFMA R28, R49, R51, R28 ;  /* 0x00000033311c7223 */ /* 0x000fe2000000001c */
[----:B------:R-:W-:Y:S01]  /*6380*/  F2FP.SATFINITE.E4M3.F32.PACK_AB_MERGE_C R119, R19, R14, RZ ;  /* 0x0000000e1377723e */ /* 0x000fe200048070ff */
[C---:B------:R-:W-:Y:S01]  /*6390*/  FFMA R29, R49.reuse, R50, R29 ;  /* 0x00000032311d7223 */ /* 0x040fe2000000001d */
[C---:B------:R-:W-:Y:S01]  /*63a0*/  FFMA R30, R49.reuse, R77, R30 ;  /* 0x0000004d311e7223 */ /* 0x040fe2000000001e */
[----:B------:R-:W-:Y:S01]  /*63b0*/  FFMA R35, R49, R52, R35 ;  /* 0x0000003431237223 */ /* 0x000fe20000000023 */
[----:B------:R-:W-:Y:S02]  /*63c0*/  F2FP.SATFINITE.E4M3.F32.PACK_AB_MERGE_C R118, R9, R8, R118 ;  /* 0x000000080976723e */ /* 0x000fe40004807076 */
[----:B------:R-:W-:Y:S02]  /*63d0*/  F2FP.SATFINITE.E4M3.F32.PACK_AB_MERGE_C R119, R13, R12, R119 ;  /* 0x0000000c0d77723e */ /* 0x000fe40004807077 */
[----:B------:R-:W-:Y:S02]  /*63e0*/  F2FP.SATFINITE.E4M3.F32.PACK_AB_MERGE_C R120, R23, R18, RZ ;  /* 0x000000121778723e */ /* 0x000fe400048070ff */
[----:B------:R-:W-:Y:S01]  /*63f0*/  F2FP.SATFINITE.E4M3.F32.PACK_AB_MERGE_C R121, R27, R22, RZ ;  /* 0x000000161b79723e */ /* 0x000fe200048070ff */
[----:B------:R1:W-:Y:S01]  /*6400*/  STS.128 [R100+UR49+0x2200], R116 ;  /* 0x0022007464007988 */ /* 0x0003e20008000c31 */
[----:B------:R-:W-:Y:S02]  /*6410*/  F2FP.SATFINITE.E4M3.F32.PACK_AB_MERGE_C R122, R31, R26, RZ ;  /* 0x0000001a1f7a723e */ /* 0x000fe400048070ff */
[----:B------:R-:W-:Y:S02]  /*6420*/  F2FP.SATFINITE.E4M3.F32.PACK_AB_MERGE_C R123, R35, R30, RZ ;  /* 0x0000001e237b723e */ /* 0x000fe400048070ff */
[----:B------:R-:W-:Y:S02]  /*6430*/  F2FP.SATFINITE.E4M3.F32.PACK_AB_MERGE_C R120, R17, R16, R120 ;  /* 0x000000101178723e */ /* 0x000fe40004807078 */
[----:B------:R-:W-:Y:S02]  /*6440*/  F2FP.SATFINITE.E4M3.F32.PACK_AB_MERGE_C R121, R21, R20, R121 ;  /* 0x000000141579723e */ /* 0x000fe40004807079 */
[----:B------:R-:W-:Y:S02]  /*6450*/  F2FP.SATFINITE.E4M3.F32.PACK_AB_MERGE_C R122, R25, R24, R122 ;  /* 0x00000018197a723e */ /* 0x000fe4000480707a */
[----:B------:R-:W-:Y:S02]  /*6460*/  F2FP.SATFINITE.E4M3.F32.PACK_AB_MERGE_C R123, R29, R28, R123 ;  /* 0x0000001c1d7b723e */ /* 0x000fe4000480707b */
[----:B------:R-:W-:Y:S02]  /*6470*/  LEA R32, R105, UR49, 0x3 ;  /* 0x0000003169207c11 */ /* 0x000fe4000f8e18ff */
[----:B------:R-:W-:Y:S01]  /*6480*/  @P6 SHF.L.U32 R33, R104, 0x1f, RZ ;  /* 0x0000001f68216819 */ /* 0x000fe200000006ff */
[----:B------:R1:W-:Y:S01]  /*6490*/  STS.128 [R114+0x2210], R120 ;  /* 0x0022107872007388 */ /* 0x0003e20000000c00 */
[----:B------:R-:W-:Y:S01]  /*64a0*/  @!PT LDS RZ, [RZ] ;  /* 0x00000000fffff984 */ /* 0x000fe20000000800 */
[----:B------:R-:W-:Y:S01]  /*64b0*/  @!PT LDS RZ, [RZ] ;  /* 0x00000000fffff984 */ /* 0x000fe20000000800 */
[----:B------:R-:W-:Y:S01]  /*64c0*/  @!PT LDS RZ, [RZ] ;  /* 0x00000000fffff984 */ /* 0x000fe20000000800 */
[----:B------:R-:W-:Y:S01]  /*64d0*/  @!PT LDS RZ, [RZ] ;  /* 0x00000000fffff984 */ /* 0x000fe20000000800 */
[----:B------:R2:W-:Y:S07]  /*64e0*/  MEMBAR.ALL.CTA ;  /* 0x0000000000007992 */ /* 0x0005ee0000008000 */
[----:B--2---:R-:W2:Y:S02]  /*64f0*/  FENCE.VIEW.ASYNC.S ;  /* 0x00000000000073c6 */ /* 0x004ea40000000000 */
[----:B--2---:R-:W-:Y:S06]  /*6500*/  BAR.SYNC.DEFER_BLOCKING 0x1, 0x80 ;  /* 0x0042000000007b1d */ /* 0x004fec0000010000 */
[----:B------:R-:W-:Y:S05]  /*6510*/  @P0 BRA `(.L_x_99) ;  /* 0x0000000000280947 */ /* 0x000fea0003800000 */
[----:B------:R-:W-:Y:S02]  /*6520*/  UIADD3 UR4, UPT, UPT, UR49, 0x2200, URZ ;  /* 0x0000220031047890 */ /* 0x000fe4000fffe0ff */
[----:B------:R-:W-:Y:S01]  /*6530*/  UIADD3 UR6, UP0, UPT, UR52, 0x680, URZ ;  /* 0x0000068034067890 */ /* 0x000fe2000ff1e0ff */
[----:B------:R-:W-:Y:S03]  /*6540*/  UMOV UR43, UR36 ;  /* 0x00000024002b7c82 */ /* 0x000fe60008000000 */
[----:B------:R-:W-:Y:S01]  /*6550*/  MOV R109, UR4 ;  /* 0x00000004006d7c02 */ /* 0x000fe20008000f00 */
[----:B------:R-:W-:Y:S03]  /*6560*/  UIADD3.X UR7, UPT, UPT, URZ, UR53, URZ, UP0, !UPT ;  /* 0x00000035ff077290 */ /* 0x000fe600087fe4ff */
[----:B------:R-:W-:Y:S11]  /*6570*/  R2UR UR40, R109 ;  /* 0x000000006d2872ca */ /* 0x000ff600000e0000 */
[----:B------:R-:W-:Y:S02]  /*6580*/  @!UPT UIADD3 URZ, UPT, UPT, URZ, URZ, URZ ;  /* 0x000000fffffff290 */ /* 0x000fe4000fffe0ff */
[----:B------:R2:W-:Y:S01]  /*6590*/  UTMASTG.3D [UR40], [UR6] ;  /* 0x00000028060073b5 */ /* 0x0005e20008010000 */
[----:B------:R0:W-:Y:S01]  /*65a0*/  UTMACMDFLUSH ;  /* 0x00000000000079b7 */ /* 0x0001e20000000000 */
[----:B--2---:R-:W-:Y:S04]  /*65b0*/  DEPBAR.LE SB0, 0x1 ;  /* 0x000080400000791a */ /* 0x004fe80000000000 */
.L_x_99:
[----:B------:R-:W-:Y:S05]  /*65c0*/  BSYNC.RECONVERGENT B0 ;  /* 0x0000000000007941 */ /* 0x000fea0003800200 */
.L_x_98:
[----:B------:R-:W-:Y:S06]  /*65d0*/  BAR.SYNC.DEFER_BLOCKING 0x1, 0x80 ;  /* 0x0042000000007b1d */ /* 0x000fec0000010000 */
[----:B------:R-:W2:Y:S01]  /*65e0*/  @P6 SYNCS.PHASECHK.TRANS64.TRYWAIT P0, [R32+URZ+0x80], R33 ;  /* 0x00008021200065a7 */ /* 0x000ea200080011ff */
[----:B------:R-:W-:Y:S01]  /*65f0*/  BSSY B1, `(.L_x_100) ;  /* 0x0000020000017945 */ /* 0x000fe20003800000 */
[----:B--2---:R-:W-:Y:S03]  /*6600*/  @P6 SEL R115, RZ, 0x1, !P0 ;  /* 0x00000001ff736807 */ /* 0x004fe60004000000 */
[----:B------:R-:W-:Y:S05]  /*6610*/  @!P6 BRA `(.L_x_101) ;  /* 0x000000000074e947 */ /* 0x000fea0003800000 */
[----:B------:R-:W-:Y:S01]  /*6620*/  ISETP.NE.AND P1, PT, R124, RZ, PT ;  /* 0x000000ff7c00720c */ /* 0x000fe20003f25270 */
[----:B------:R-:W-:Y:S01]  /*6630*/  BSSY B0, `(.L_x_102) ;  /* 0x0000009000007945 */ /* 0x000fe20003800000 */
[----:B------:R-:W-:Y:S11]  /*6640*/  ISETP.NE.AND P0, PT, R115, RZ, PT ;  /* 0x000000ff7300720c */ /* 0x000ff60003f05270 */
[----:B------:R-:W-:Y:S05]  /*6650*/  @P1 IMAD R0, R105, 0x1000, R100 ;  /* 0x0000100069001824 */ /* 0x000fea00078e0264 */
[----:B------:R-:W-:Y:S05]  /*6660*/  @P1 IADD3 R2, PT, PT, R0, UR49, RZ ;  /* 0x0000003100021c10 */ /* 0x000fea000fffe0ff */
[----:B------:R-:W-:Y:S01]  /*6670*/  @P1 IMAD.IADD R2, R2, 0x1, R125 ;  /* 0x0000000102021824 */ /* 0x000fe200078e027d */
[----:B------:R-:W-:Y:S06]  /*6680*/  @P0 BRA `(.L_x_103) ;  /* 0x00000000000c0947 */ /* 0x000fec0003800000 */
[----:B------:R-:W-:Y:S04]  /*6690*/  SHF.L.U32 R3, R104, 0x1f, RZ ;  /* 0x0000001f68037819 */ /* 0x000fe800000006ff */
[----:B------:R-:W2:Y:S02]  /*66a0*/  SYNCS.PHASECHK.TRANS64.TRYWAIT P0, [R32+URZ+0x80], R3 ;  /* 0x00008003200075a7 */ /* 0x000ea400080011ff */
[----:B--2---:R-:W-:Y:S05]  /*66b0*/  @!P0 BRA `(.L_x_104) ;  /* 0x00000018000c8947 */ /* 0x004fea0003800000 */
.L_x_103:
[----:B------:R-:W-:Y:S05]  /*66c0*/  BSYNC B0 ;  /* 0x0000000000007941 */ /* 0x000fea0003800000 */
.L_x_102:
[----:B------:R-:W-:Y:S01]  /*66d0*/  ISETP.NE.AND P0, PT, R124, RZ, PT ;  /* 0x000000ff7c00720c */ /* 0x000fe20003f05270 */
[----:B--2---:R-:W-:Y:S02]  /*66e0*/  VIADD R32, R32, 0x90 ;  /* 0x0000009020207836 */ /* 0x004fe40000000000 */
[----:B------:R-:W-:Y:S02]  /*66f0*/  IMAD.U32 R3, RZ, RZ, UR37 ;  /* 0x00000025ff037e24 */ /* 0x000fe4000f8e00ff */
[----:B------:R-:W-:Y:S03]  /*6700*/  VIADD R105, R105, 0x1 ;  /* 0x0000000169697836 */ /* 0x000fe60000000000 */
[----:B------:R-:W-:Y:S05]  /*6710*/  PRMT R3, R3, 0x654, R32 ;  /* 0x0000065403037816 */ /* 0x000fea0000000020 */
[----:B------:R2:W3:Y:S04]  /*6720*/  @P0 LDS.128 R80, [R0+UR49+0x200] ;  /* 0x0002003100500984 */ /* 0x0004e80008000c00 */
[----:B------:R2:W4:Y:S01]  /*6730*/  @P0 LDS.128 R84, [R2+0x210] ;  /* 0x0002100002540984 */ /* 0x0005220000000c00 */
[C---:B------:R-:W-:Y:S01]  /*6740*/  ISETP.NE.AND P0, PT, R105.reuse, 0x2, PT ;  /* 0x000000026900780c */ /* 0x040fe20003f05270 */
[----:B------:R-:W-:Y:S01]  /*6750*/  @!PT LDS RZ, [RZ] ;  /* 0x00000000fffff984 */ /* 0x000fe20000000800 */
[----:B------:R-:W-:Y:S01]  /*6760*/  @!PT LDS RZ, [RZ] ;  /* 0x00000000fffff984 */ /* 0x000fe20000000800 */
[----:B------:R-:W-:Y:S01]  /*6770*/  @!PT LDS RZ, [RZ] ;  /* 0x00000000fffff984 */ /* 0x000fe20000000800 */
[----:B------:R-:W-:Y:S01]  /*6780*/  @!PT LDS RZ, [RZ] ;  /* 0x00000000fffff984 */ /* 0x000fe20000000800 */
[----:B------:R5:W-:Y:S06]  /*6790*/  MEMBAR.ALL.CTA ;  /* 0x0000000000007992 */ /* 0x000bec0000008000 */
[----:B-----5:R-:W5:Y:S01]  /*67a0*/  FENCE.VIEW.ASYNC.S ;  /* 0x00000000000073c6 */ /* 0x020f620000000000 */
[----:B------:R-:W-:Y:S01]  /*67b0*/  SEL R105, R105, RZ, P0 ;  /* 0x000000ff69697207 */ /* 0x000fe20000000000 */
[----:B-----5:R5:W-:Y:S02]  /*67c0*/  SYNCS.ARRIVE.TRANS64.RED.A1T0 RZ, [R3+URZ], RZ ;  /* 0x000000ff03ff79a7 */ /* 0x020be400081004ff */
[----:B-----5:R-:W-:Y:S04]  /*67d0*/  SEL R3, RZ, 0x1, P0 ;  /* 0x00000001ff037807 */ /* 0x020fe80000000000 */
[----:B--23--:R-:W-:Y:S02]  /*67e0*/  LOP3.LUT R104, R104, R3, RZ, 0x3c, !PT ;  /* 0x0000000368687212 */ /* 0x00cfe400078e3cff */
.L_x_101:
[----:B------:R-:W-:Y:S05]  /*67f0*/  BSYNC B1 ;  /* 0x0000000000017941 */ /* 0x000fea0003800000 */
.L_x_100:
[----:B------:R-:W-:Y:S05]  /*6800*/  VIADD R0, R48, 0x40 ;  /* 0x0000004030007836 */ /* 0x000fea0000000000 */
[----:B------:R-:W-:Y:S04]  /*6810*/  SHF.R.U32.HI R0, RZ, 0x15, R0 ;  /* 0x00000015ff007819 */ /* 0x000fe80000011600 */
[----:B------:R-:W-:Y:S11]  /*6820*/  LOP3.LUT P0, RZ, R0, 0x3, R101, 0x48, !PT ;  /* 0x0000000300ff7812 */ /* 0x000ff60007804865 */
[----:B------:R-:W-:Y:S02]  /*6830*/  @!UPT UIADD3 URZ, UPT, UPT, URZ, URZ, URZ ;  /* 0x000000fffffff290 */ /* 0x000fe4000fffe0ff */
[----:B------:R-:W-:Y:S05]  /*6840*/  @!P0 BRA `(.L_x_105) ;  /* 0x0000000000408947 */ /* 0x000fea0003800000 */
[----:B------:R-:W2:Y:S01]  /*6850*/  LDCU.64 UR8, c[0x4][0x70] ;  /* 0x01000e00ff0877ac */ /* 0x000ea20008000a00 */
[----:B------:R-:W-:Y:S01]  /*6860*/  MOV R3, 0x0 ;  /* 0x0000000000037802 */ /* 0x000fe20000000f00 */
[----:B------:R-:W-:Y:S02]  /*6870*/  HFMA2 R12, -RZ, RZ, 0, 5.9604644775390625e-08 ;  /* 0x00000001ff0c7431 */ /* 0x000fe400000001ff */
[----:B------:R-:W-:Y:S02]  /*6880*/  IMAD.MOV.U32 R8, RZ, RZ, 0x192 ;  /* 0x00000192ff087424 */ /* 0x000fe400078e00ff */
[----:B------:R-:W-:Y:S01]  /*6890*/  IMAD.MOV.U32 R13, RZ, RZ, RZ ;  /* 0x000000ffff0d7224 */ /* 0x000fe200078e00ff */
[----:B------:R-:W3:Y:S01]  /*68a0*/  LDCU.64 UR6, c[0x4][0x78] ;  /* 0x01000f00ff0677ac */ /* 0x000ee20008000a00 */
[----:B------:R-:W1:Y:S01]  /*68b0*/  LDC.64 R2, c[0x4][R3] ;  /* 0x0100000003027b82 */ /* 0x000e620000000a00 */
[----:B------:R-:W5:Y:S01]  /*68c0*/  LDCU.64 UR4, c[0x4][0x10] ;  /* 0x01000200ff0477ac */ /* 0x000f620008000a00 */
[----:B--2---:R-:W-:Y:S01]  /*68d0*/  MOV R5, UR9 ;  /* 0x0000000900057c02 */ /* 0x004fe20008000f00 */
[----:B------:R-:W-:Y:S01]  /*68e0*/  IMAD.U32 R4, RZ, RZ, UR8 ;  /* 0x00000008ff047e24 */ /* 0x000fe2000f8e00ff */
[----:B---3--:R-:W-:Y:S01]  /*68f0*/  MOV R7, UR7 ;  /* 0x0000000700077c02 */ /* 0x008fe20008000f00 */
[----:B------:R-:W-:Y:S01]  /*6900*/  IMAD.U32 R6, RZ, RZ, UR6 ;  /* 0x00000006ff067e24 */ /* 0x000fe2000f8e00ff */
[----:B-----5:R-:W-:Y:S01]  /*6910*/  MOV R11, UR5 ;  /* 0x00000005000b7c02 */ /* 0x020fe20008000f00 */
[----:B------:R-:W-:Y:S02]  /*6920*/  IMAD.U32 R10, RZ, RZ, UR4 ;  /* 0x00000004ff0a7e24 */ /* 0x000fe4000f8e00ff */
[----:B------:R-:W-:Y:S07]  /*6930*/  LEPC R20, `(.L_x_105) ;  /* 0x000000001014794e */ /* 0x000fee0000000000 */
[----:B-1--4-:R-:W-:Y:S05]  /*6940*/  CALL.ABS.NOINC R2 ;  /* 0x0000000002007343 */ /* 0x012fea0003c00000 */
.L_x_105:
[----:B------:R-:W-:Y:S01]  /*6950*/  ISETP.NE.AND P0, PT, R110, RZ, PT ;  /* 0x000000ff6e00720c */ /* 0x000fe20003f05270 */
[----:B------:R-:W-:Y:S05]  /*6960*/  WARPSYNC.ALL ;  /* 0x0000000000007948 */ /* 0x000fea0003800000 */
[----:B------:R-:W-:Y:S01]  /*6970*/  R2UR UR4, R48 ;  /* 0x00000000300472ca */ /* 0x000fe200000e0000 */
[----:B------:R-:W-:Y:S01]  /*6980*/  BSSY.RECONVERGENT B0, `(.L_x_106) ;  /* 0x000009c000007945 */ /* 0x000fe20003800200 */
[-C--:B------:R-:W-:Y:S02]  /*6990*/  F2FP.F16.E4M3.UNPACK_B R51, R80.reuse ;  /* 0x00000050ff33723e */ /* 0x080fe400020006ff */
[----:B------:R-:W-:Y:S02]  /*69a0*/  F2FP.F16.E4M3.UNPACK_B R80, R80.H1 ;  /* 0x00000050ff50723e */ /* 0x000fe400030006ff */
[-C--:B------:R-:W-:Y:S01]  /*69b0*/  F2FP.F16.E4M3.UNPACK_B R55, R81.reuse ;  /* 0x00000051ff37723e */ /* 0x080fe200020006ff */
[--C-:B------:R-:W-:Y:S01]  /*69c0*/  HADD2.F32 R50, -RZ, R51.reuse.H0_H0 ;  /* 0x20000033ff327230 */ /* 0x100fe20000004100 */
[----:B------:R-:W-:Y:S01]  /*69d0*/  F2FP.F16.E4M3.UNPACK_B R81, R81.H1 ;  /* 0x00000051ff51723e */ /* 0x000fe200030006ff */
[----:B------:R-:W-:Y:S01]  /*69e0*/  HADD2.F32 R52, -RZ, R51.H1_H1 ;  /* 0x30000033ff347230 */ /* 0x000fe20000004100 */
[-C--:B------:R-:W-:Y:S01]  /*69f0*/  F2FP.F16.E4M3.UNPACK_B R59, R82.reuse ;  /* 0x00000052ff3b723e */ /* 0x080fe200020006ff */
[--C-:B------:R-:W-:Y:S01]  /*6a00*/  HADD2.F32 R51, -RZ, R80.reuse.H0_H0 ;  /* 0x20000050ff337230 */ /* 0x100fe20000004100 */
[----:B------:R-:W-:Y:S01]  /*6a10*/  F2FP.F16.E4M3.UNPACK_B R82, R82.H1 ;  /* 0x00000052ff52723e */ /* 0x000fe200030006ff */
[----:B------:R-:W-:Y:S01]  /*6a20*/  LDTM.16dp32bit_t0_t15.x32 R4, tmem[UR4+0x40] ;  /* 0x00004004000479ee */ /* 0x000fe20008a80000 */
[----:B------:R-:W2:Y:S01]  /*6a30*/  LDTM.16dp32bit_t16_t31.x32 R4, tmem[UR4+0x60] ;  /* 0x00006004000479ee */ /* 0x000ea20008aa0000 */
[----:B------:R-:W-:Y:S01]  /*6a40*/  NOP ;  /* 0x0000000000007918 */ /* 0x000fe20000000000 */
[--C-:B------:R-:W-:Y:S01]  /*6a50*/  HADD2.F32 R53, -RZ, R55.reuse.H0_H0 ;  /* 0x20000037ff357230 */ /* 0x100fe20000004100 */
[----:B------:R-:W-:Y:S01]  /*6a60*/  R2UR UR5, R113 ;  /* 0x00000000710572ca */ /* 0x000fe200000e0000 */
[----:B------:R-:W-:Y:S01]  /*6a70*/  HADD2.F32 R56, -RZ, R55.H1_H1 ;  /* 0x30000037ff387230 */ /* 0x000fe20000004100 */
[----:B------:R-:W-:Y:S01]  /*6a80*/  F2FP.F16.E4M3.UNPACK_B R63, R83 ;  /* 0x00000053ff3f723e */ /* 0x000fe200020006ff */
[--C-:B------:R-:W-:Y:S01]  /*6a90*/  HADD2.F32 R57, -RZ, R59.reuse.H0_H0 ;  /* 0x2000003bff397230 */ /* 0x100fe20000004100 */
[----:B----4-:R-:W-:Y:S01]  /*6aa0*/  F2FP.F16.E4M3.UNPACK_B R67, R84 ;  /* 0x00000054ff43723e */ /* 0x010fe200020006ff */
[----:B------:R-:W-:Y:S01]  /*6ab0*/  HADD2.F32 R60, -RZ, R59.H1_H1 ;  /* 0x3000003bff3c7230 */ /* 0x000fe20000004100 */
[----:B------:R-:W-:Y:S01]  /*6ac0*/  F2FP.F16.E4M3.UNPACK_B R71, R85 ;  /* 0x00000055ff47723e */ /* 0x000fe200020006ff */
[--C-:B------:R-:W-:Y:S01]  /*6ad0*/  HADD2.F32 R61, -RZ, R63.reuse.H0_H0 ;  /* 0x2000003fff3d7230 */ /* 0x100fe20000004100 */
[----:B------:R-:W-:Y:S01]  /*6ae0*/  F2FP.F16.E4M3.UNPACK_B R75, R86 ;  /* 0x00000056ff4b723e */ /* 0x000fe200020006ff */
[----:B------:R-:W-:Y:S01]  /*6af0*/  HADD2.F32 R64, -RZ, R63.H1_H1 ;  /* 0x3000003fff407230 */ /* 0x000fe20000004100 */
[----:B------:R-:W-:Y:S01]  /*6b00*/  F2FP.F16.E4M3.UNPACK_B R77, R87 ;  /* 0x00000057ff4d723e */ /* 0x000fe200020006ff */
[--C-:B------:R-:W-:Y:S01]  /*6b10*/  HADD2.F32 R65, -RZ, R67.reuse.H0_H0 ;  /* 0x20000043ff417230 */ /* 0x100fe20000004100 */
[----:B------:R-:W-:Y:S01]  /*6b20*/  F2FP.F16.E4M3.UNPACK_B R83, R83.H1 ;  /* 0x00000053ff53723e */ /* 0x000fe200030006ff */
[----:B------:R-:W-:Y:S01]  /*6b30*/  UIADD3 UR5, UPT, UPT, UR5, 0xf0, URZ ;  /* 0x000000f005057890 */ /* 0x000fe2000fffe0ff */
[----:B------:R-:W-:Y:S01]  /*6b40*/  HADD2.F32 R67, -RZ, R67.H1_H1 ;  /* 0x30000043ff437230 */ /* 0x000fe20000004100 */
[----:B------:R-:W-:Y:S01]  /*6b50*/  F2FP.F16.E4M3.UNPACK_B R84, R84.H1 ;  /* 0x00000054ff54723e */ /* 0x000fe200030006ff */
[--C-:B------:R-:W-:Y:S01]  /*6b60*/  HADD2.F32 R69, -RZ, R71.reuse.H0_H0 ;  /* 0x20000047ff457230 */ /* 0x100fe20000004100 */
[----:B------:R-:W-:Y:S01]  /*6b70*/  UPRMT UR5, UR37, 0x654, UR5 ;  /* 0x0000065425057896 */ /* 0x000fe20008000005 */
[----:B------:R-:W-:Y:S01]  /*6b80*/  HADD2.F32 R72, -RZ, R71.H1_H1 ;  /* 0x30000047ff487230 */ /* 0x000fe20000004100 */
[----:B------:R-:W-:Y:S01]  /*6b90*/  F2FP.F16.E4M3.UNPACK_B R85, R85.H1 ;  /* 0x00000055ff55723e */ /* 0x000fe200030006ff */
[--C-:B------:R-:W-:Y:S02]  /*6ba0*/  HADD2.F32 R73, -RZ, R75.reuse.H0_H0 ;  /* 0x2000004bff497230 */ /* 0x100fe40000004100 */
[C---:B--2---:R-:W-:Y:S01]  /*6bb0*/  FMUL R4, R47.reuse, R4 ;  /* 0x000000042f047220 */ /* 0x044fe20000400000 */
[C---:B------:R-:W-:Y:S01]  /*6bc0*/  FMUL R5, R47.reuse, R5 ;  /* 0x000000052f057220 */ /* 0x040fe20000400000 */
[C---:B------:R-:W-:Y:S01]  /*6bd0*/  FMUL R8, R47.reuse, R8 ;  /* 0x000000082f087220 */ /* 0x040fe20000400000 */
[----:B------:R-:W-:Y:S01]  /*6be0*/  FMUL R9, R47, R9 ;  /* 0x000000092f097220 */ /* 0x000fe20000400000 */
[C---:B------:R-:W-:Y:S01]  /*6bf0*/  FFMA R4, R49.reuse, R50, R4 ;  /* 0x0000003231047223 */ /* 0x040fe20000000004 */
[----:B------:R-:W-:Y:S01]  /*6c00*/  SYNCS.ARRIVE.TRANS64.RED.A1T0 RZ, [UR5], RZ ;  /* 0x000000ffffff79a7 */ /* 0x000fe20008100405 */
        /* <DEDUP_REMOVED lines=18> */
[--C-:B------:R-:W-:Y:S02]  /*6d30*/  HADD2.F32 R55, -RZ, R81.reuse.H0_H0 ;  /* 0x20000051ff377230 */ /* 0x100fe40000004100 */
[----:B------:R-:W-:Y:S01]  /*6d40*/  FMUL R10, R47, R10 ;  /* 0x0000000a2f0a7220 */ /* 0x000fe20000400000 */
[C---:B------:R-:W-:Y:S01]  /*6d50*/  FFMA R6, R49.reuse, R51, R6 ;  /* 0x0000003331067223 */ /* 0x040fe20000000006 */
[----:B------:R-:W-:Y:S02]  /*6d60*/  HADD2.F32 R58, -RZ, R81.H1_H1 ;  /* 0x30000051ff3a7230 */ /* 0x000fe40000004100 */
[C---:B------:R-:W-:Y:S01]  /*6d70*/  FFMA R7, R49.reuse, R54, R7 ;  /* 0x0000003631077223 */ /* 0x040fe20000000007 */
[C---:B------:R-:W-:Y:S01]  /*6d80*/  FFMA R8, R49.reuse, R53, R8 ;  /* 0x0000003531087223 */ /* 0x040fe20000000008 */
[C---:B------:R-:W-:Y:S01]  /*6d90*/  FFMA R9, R49.reuse, R56, R9 ;  /* 0x0000003831097223 */ /* 0x040fe20000000009 */
[----:B------:R-:W-:Y:S01]  /*6da0*/  FFMA R10, R49, R55, R10 ;  /* 0x00000037310a7223 */ /* 0x000fe2000000000a */
[----:B------:R-:W-:Y:S01]  /*6db0*/  HADD2.F32 R51, -RZ, R77.H0_H0 ;  /* 0x2000004dff337230 */ /* 0x000fe20000004100 */
[----:B-1----:R-:W-:Y:S01]  /*6dc0*/  F2FP.SATFINITE.E4M3.F32.PACK_AB_MERGE_C R116, R7, R6, RZ ;  /* 0x000000060774723e */ /* 0x002fe200048070ff */
[C---:B------:R-:W-:Y:S01]  /*6dd0*/  FMUL R11, R47.reuse, R11 ;  /* 0x0000000b2f0b7220 */ /* 0x040fe20000400000 */
[--C-:B------:R-:W-:Y:S02]  /*6de0*/  HADD2.F32 R59, -RZ, R82.reuse.H0_H0 ;  /* 0x20000052ff3b7230 */ /* 0x100fe40000004100 */
[----:B------:R-:W-:Y:S01]  /*6df0*/  FMUL R14, R47, R14 ;  /* 0x0000000e2f0e7220 */ /* 0x000fe20000400000 */
[----:B------:R-:W-:Y:S01]  /*6e00*/  HADD2.F32 R62, -RZ, R82.H1_H1 ;  /* 0x30000052ff3e7230 */ /* 0x000fe20000004100 */
[----:B------:R-:W-:Y:S01]  /*6e10*/  F2FP.SATFINITE.E4M3.F32.PACK_AB_MERGE_C R116, R5, R4, R116 ;  /* 0x000000040574723e */ /* 0x000fe20004807074 */
[C---:B------:R-:W-:Y:S01]  /*6e20*/  FFMA R11, R49.reuse, R58, R11 ;  /* 0x0000003a310b7223 */ /* 0x040fe2000000000b */
[C---:B------:R-:W-:Y:S01]  /*6e30*/  FFMA R12, R49.reuse, R57, R12 ;  /* 0x00000039310c7223 */ /* 0x040fe2000000000c */
[C---:B------:R-:W-:Y:S01]  /*6e40*/  FFMA R13, R49.reuse, R60, R13 ;  /* 0x0000003c310d7223 */ /* 0x040fe2000000000d */
[----:B------:R-:W-:Y:S01]  /*6e50*/  F2FP.F16.E4M3.UNPACK_B R86, R86.H1 ;  /* 0x00000056ff56723e */ /* 0x000fe200030006ff */
[----:B------:R-:W-:Y:S01]  /*6e60*/  FFMA R14, R49, R59, R14 ;  /* 0x0000003b310e7223 */ /* 0x000fe2000000000e */
[----:B------:R-:W-:Y:S01]  /*6e70*/  F2FP.SATFINITE.E4M3.F32.PACK_AB_MERGE_C R117, R11, R10, RZ ;  /* 0x0000000a0b75723e */ /* 0x000fe200048070ff */
[C---:B------:R-:W-:Y:S01]  /*6e80*/  FMUL R15, R47.reuse, R15 ;  /* 0x0000000f2f0f7220 */ /* 0x040fe20000400000 */
[--C-:B------:R-:W-:Y:S02]  /*6e90*/  HADD2.F32 R63, -RZ, R83.reuse.H0_H0 ;  /* 0x20000053ff3f7230 */ /* 0x100fe40000004100 */
[----:B------:R-:W-:Y:S01]  /*6ea0*/  FMUL R18, R47, R18 ;  /* 0x000000122f127220 */ /* 0x000fe20000400000 */
[----:B------:R-:W-:Y:S01]  /*6eb0*/  HADD2.F32 R66, -RZ, R83.H1_H1 ;  /* 0x30000053ff427230 */ /* 0x000fe20000004100 */
[----:B------:R-:W-:Y:S01]  /*6ec0*/  F2FP.SATFINITE.E4M3.F32.PACK_AB_MERGE_C R117, R9, R8, R117 ;  /* 0x000000080975723e */ /* 0x000fe20004807075 */
[C---:B------:R-:W-:Y:S01]  /*6ed0*/  FFMA R15, R49.reuse, R62, R15 ;  /* 0x0000003e310f7223 */ /* 0x040fe2000000000f */
[C---:B------:R-:W-:Y:S01]  /*6ee0*/  FFMA R16, R49.reuse, R61, R16 ;  /* 0x0000003d31107223 */ /* 0x040fe20000000010 */
[----:B------:R-:W-:Y:S01]  /*6ef0*/  FFMA R17, R49, R64, R17 ;  /* 0x0000004031117223 */ /* 0x000fe20000000011 */
[----:B------:R-:W-:Y:S01]  /*6f00*/  FMUL R19, R47, R19 ;  /* 0x000000132f137220 */ /* 0x000fe20000400000 */
        /* <DEDUP_REMOVED lines=15> */
[----:B------:R-:W-:Y:S01]  /*7000*/  F2FP.F16.E4M3.UNPACK_B R87, R87.H1 ;  /* 0x00000057ff57723e */ /* 0x000fe200030006ff */
        /* <DEDUP_REMOVED lines=32> */
[----:B------:R-:W-:Y:S03]  /*7210*/  IADD3 R79, PT, PT, R44, 0x1, RZ ;  /* 0x000000012c4f7810 */ /* 0x000fe60007ffe0ff */
        /* <DEDUP_REMOVED lines=9> */
[----:B------:R-:W-:Y:S02]  /*72b0*/  UIADD3 UR8, UP0, UPT, UR52, 0x680, URZ ;  /* 0x0000068034087890 */ /* 0x000fe4000ff1e0ff */
[----:B------:R-:W-:Y:S02]  /*72c0*/  UIADD3 UR5, UPT, UPT, UR41, 0x40, URZ ;  /* 0x0000004029057890 */ /* 0x000fe4000fffe0ff */
[----:B------:R-:W-:Y:S02]  /*72d0*/  UIADD3 UR4, UPT, UPT, UR49, 0x3200, URZ ;  /* 0x0000320031047890 */ /* 0x000fe4000fffe0ff */
[----:B------:R-:W-:Y:S01]  /*72e0*/  UIADD3.X UR9, UPT, UPT, URZ, UR53, URZ, UP0, !UPT ;  /* 0x00000035ff097290 */ /* 0x000fe200087fe4ff */
[----:B------:R-:W-:Y:S01]  /*72f0*/  UMOV UR6, UR42 ;  /* 0x0000002a00067c82 */ /* 0x000fe20008000000 */
[----:B------:R-:W-:Y:S07]  /*7300*/  UMOV UR7, UR36 ;  /* 0x0000002400077c82 */ /* 0x000fee0008000000 */
[----:B------:R2:W-:Y:S01]  /*7310*/  UTMASTG.3D [UR4], [UR8] ;  /* 0x00000004080073b5 */ /* 0x0005e20008010000 */
[----:B------:R0:W-:Y:S01]  /*7320*/  UTMACMDFLUSH ;  /* 0x00000000000079b7 */ /* 0x0001e20000000000 */
[----:B--2---:R-:W-:Y:S04]  /*7330*/  DEPBAR.LE SB0, 0x1 ;  /* 0x000080400000791a */ /* 0x004fe80000000000 */
.L_x_107:
[----:B------:R-:W-:Y:S05]  /*7340*/  BSYNC.RECONVERGENT B0 ;  /* 0x0000000000007941 */ /* 0x000fea0003800200 */
.L_x_106:
[----:B------:R-:W-:Y:S01]  /*7350*/  BAR.SYNC.DEFER_BLOCKING 0x1, 0x80 ;  /* 0x0042000000007b1d */ /* 0x000fe20000010000 */
[----:B------:R-:W-:Y:S01]  /*7360*/  ISETP.NE.AND P2, PT, R111, RZ, PT ;  /* 0x000000ff6f00720c */ /* 0x000fe20003f45270 */
[----:B------:R-:W-:Y:S01]  /*7370*/  IMAD.IADD R20, R43, 0x1, R94 ;  /* 0x000000012b147824 */ /* 0x000fe200078e025e */
[----:B------:R-:W-:Y:S01]  /*7380*/  ISETP.NE.AND P0, PT, R112, 0x2, PT ;  /* 0x000000027000780c */ /* 0x000fe20003f05270 */
[----:B------:R-:W-:Y:S01]  /*7390*/  IMAD.IADD R21, R45, 0x1, R96 ;  /* 0x000000012d157824 */ /* 0x000fe200078e0260 */
[----:B------:R-:W-:Y:S02]  /*73a0*/  ISETP.NE.AND P1, PT, R79, 0x4, PT ;  /* 0x000000044f00780c */ /* 0x000fe40003f25270 */
[----:B------:R-:W-:Y:S02]  /*73b0*/  SEL R3, RZ, 0x1, P0 ;  /* 0x00000001ff037807 */ /* 0x000fe40000000000 */
[----:B------:R-:W-:Y:S02]  /*73c0*/  SEL R0, RZ, 0x1, P1 ;  /* 0x00000001ff007807 */ /* 0x000fe40000800000 */
[----:B------:R-:W-:Y:S02]  /*73d0*/  LOP3.LUT R106, R106, R3, RZ, 0x3c, !PT ;  /* 0x000000036a6a7212 */ /* 0x000fe400078e3cff */
[----:B------:R-:W-:Y:S02]  /*73e0*/  LOP3.LUT R107, R107, R0, RZ, 0x3c, !PT ;  /* 0x000000006b6b7212 */ /* 0x000fe400078e3cff */
[----:B------:R-:W-:Y:S02]  /*73f0*/  @P2 R2UR UR36, R103 ;  /* 0x00000000672422ca */ /* 0x000fe400000e0000 */
[----:B------:R-:W-:Y:S02]  /*7400*/  SEL R112, R112, RZ, P0 ;  /* 0x000000ff70707207 */ /* 0x000fe40000000000 */
[----:B------:R-:W-:Y:S01]  /*7410*/  SEL R44, R79, RZ, P1 ;  /* 0x000000ff4f2c7207 */ /* 0x000fe20000800000 */
[----:B------:R-:W-:Y:S10]  /*7420*/  @P2 BRA `(.L_x_108) ;  /* 0xffffffd400f82947 */ /* 0x000ff4000383ffff */
[----:B------:R-:W-:Y:S05]  /*7430*/  EXIT ;  /* 0x000000000000794d */ /* 0x000fea0003800000 */
.L_x_19:
[----:B--2---:R2:W1:Y:S02]  /*7440*/  SYNCS.PHASECHK.TRANS64.TRYWAIT P0, [R3+URZ+0x120], R2 ;  /* 0x00012002030075a7 */ /* 0x00446400080011ff */
[----:B-1----:R-:W-:Y:S05]  /*7450*/  @!P0 NANOSLEEP.SYNCS 0x989680 ;  /* 0x009896800000895d */ /* 0x002fea0003900000 */
[----:B------:R-:W1:Y:S02]  /*7460*/  @!P0 SYNCS.PHASECHK.TRANS64 P0, [R3+URZ+0x120], R2 ;  /* 0x00012002030085a7 */ /* 0x000e6400080010ff */
[----:B-1----:R-:W-:Y:S05]  /*7470*/  @!P0 BRA `(.L_x_19) ;  /* 0xfffffffc00f08947 */ /* 0x002fea000383ffff */
[----:B------:R-:W-:Y:S05]  /*7480*/  BRA `(.L_x_109) ;  /* 0xffffffa000687947 */ /* 0x000fea000383ffff */
.L_x_22:
[----:B-1----:R-:W-:-:S07]  /*7490*/  MOV R2, UR33 ;  /* 0x0000002100027c02 */ /* 0x002fce0008000f00 */
.L_x_110:
[----:B-1----:R1:W2:Y:S02]  /*74a0*/  SYNCS.PHASECHK.TRANS64.TRYWAIT P0, [R2+URZ+0x40], R5 ;  /* 0x00004005020075a7 */ /* 0x0022a400080011ff */
[----:B--2---:R-:W-:Y:S05]  /*74b0*/  @!P0 NANOSLEEP.SYNCS 0x989680 ;  /* 0x009896800000895d */ /* 0x004fea0003900000 */
[----:B------:R-:W2:Y:S02]  /*74c0*/  @!P0 SYNCS.PHASECHK.TRANS64 P0, [R2+URZ+0x40], R5 ;  /* 0x00004005020085a7 */ /* 0x000ea400080010ff */
[----:B--2---:R-:W-:Y:S05]  /*74d0*/  @!P0 BRA `(.L_x_110) ;  /* 0xfffffffc00f08947 */ /* 0x004fea000383ffff */
[----:B------:R-:W-:Y:S05]  /*74e0*/  BRA `(.L_x_21) ;  /* 0xffffffa000b87947 */ /* 0x000fea000383ffff */
.L_x_28:
[----:B-1----:R-:W-:-:S07]  /*74f0*/  MOV R2, UR17 ;  /* 0x0000001100027c02 */ /* 0x002fce0008000f00 */
.L_x_111:
[----:B-1----:R1:W2:Y:S02]  /*7500*/  SYNCS.PHASECHK.TRANS64.TRYWAIT P0, [R2+URZ+0x40], R5 ;  /* 0x00004005020075a7 */ /* 0x0022a400080011ff */
[----:B--2---:R-:W-:Y:S05]  /*7510*/  @!P0 NANOSLEEP.SYNCS 0x989680 ;  /* 0x009896800000895d */ /* 0x004fea0003900000 */
[----:B------:R-:W2:Y:S02]  /*7520*/  @!P0 SYNCS.PHASECHK.TRANS64 P0, [R2+URZ+0x40], R5 ;  /* 0x00004005020085a7 */ /* 0x000ea400080010ff */
[----:B--2---:R-:W-:Y:S05]  /*7530*/  @!P0 BRA `(.L_x_111) ;  /* 0xfffffffc00f08947 */ /* 0x004fea000383ffff */
[----:B------:R-:W-:Y:S05]  /*7540*/  BRA `(.L_x_27) ;  /* 0xffffffa400607947 */ /* 0x000fea000383ffff */
.L_x_32:
[----:B-1----:R1:W2:Y:S02]  /*7550*/  SYNCS.PHASECHK.TRANS64.TRYWAIT P0, [R2+URZ+0xb0], R3 ;  /* 0x0000b003020075a7 */ /* 0x0022a400080011ff */
[----:B--2---:R-:W-:Y:S05]  /*7560*/  @!P0 NANOSLEEP.SYNCS 0x989680 ;  /* 0x009896800000895d */ /* 0x004fea0003900000 */
[----:B------:R-:W2:Y:S02]  /*7570*/  @!P0 SYNCS.PHASECHK.TRANS64 P0, [R2+URZ+0xb0], R3 ;  /* 0x0000b003020085a7 */ /* 0x000ea400080010ff */
[----:B--2---:R-:W-:Y:S05]  /*7580*/  @!P0 BRA `(.L_x_32) ;  /* 0xfffffffc00f08947 */ /* 0x004fea000383ffff */
[----:B------:R-:W-:Y:S05]  /*7590*/  BRA `(.L_x_112) ;  /* 0xffffffa400f07947 */ /* 0x000fea000383ffff */
.L_x_36:
[----:B----4-:R-:W-:-:S07]  /*75a0*/  MOV R0, UR5 ;  /* 0x0000000500007c02 */ /* 0x010fce0008000f00 */
.L_x_113:
[----:B-1----:R1:W2:Y:S02]  /*75b0*/  SYNCS.PHASECHK.TRANS64.TRYWAIT P0, [R0+URZ], R3 ;  /* 0x00000003000075a7 */ /* 0x0022a400080011ff */
[----:B--2---:R-:W-:Y:S05]  /*75c0*/  @!P0 NANOSLEEP.SYNCS 0x989680 ;  /* 0x009896800000895d */ /* 0x004fea0003900000 */
[----:B------:R-:W2:Y:S02]  /*75d0*/  @!P0 SYNCS.PHASECHK.TRANS64 P0, [R0+URZ], R3 ;  /* 0x00000003000085a7 */ /* 0x000ea400080010ff */
[----:B--2---:R-:W-:Y:S05]  /*75e0*/  @!P0 BRA `(.L_x_113) ;  /* 0xfffffffc00f08947 */ /* 0x004fea000383ffff */
[----:B------:R-:W-:Y:S05]  /*75f0*/  BRA `(.L_x_114) ;  /* 0xffffffac00607947 */ /* 0x000fea000383ffff */
.L_x_37:
[----:B----4-:R-:W-:-:S07]  /*7600*/  MOV R0, UR5 ;  /* 0x0000000500007c02 */ /* 0x010fce0008000f00 */
.L_x_115:
[----:B-1----:R1:W2:Y:S02]  /*7610*/  SYNCS.PHASECHK.TRANS64.TRYWAIT P0, [R0+URZ], R3 ;  /* 0x00000003000075a7 */ /* 0x0022a400080011ff */
[----:B--2---:R-:W-:Y:S05]  /*7620*/  @!P0 NANOSLEEP.SYNCS 0x989680 ;  /* 0x009896800000895d */ /* 0x004fea0003900000 */
[----:B------:R-:W2:Y:S02]  /*7630*/  @!P0 SYNCS.PHASECHK.TRANS64 P0, [R0+URZ], R3 ;  /* 0x00000003000085a7 */ /* 0x000ea400080010ff */
[----:B--2---:R-:W-:Y:S05]  /*7640*/  @!P0 BRA `(.L_x_115) ;  /* 0xfffffffc00f08947 */ /* 0x004fea000383ffff */
[----:B------:R-:W-:Y:S05]  /*7650*/  BRA `(.L_x_116) ;  /* 0xffffffac006c7947 */ /* 0x000fea000383ffff */
.L_x_38:
[----:B----4-:R-:W-:-:S07]  /*7660*/  MOV R0, UR5 ;  /* 0x0000000500007c02 */ /* 0x010fce0008000f00 */
.L_x_117:
[----:B-1----:R1:W2:Y:S02]  /*7670*/  SYNCS.PHASECHK.TRANS64.TRYWAIT P0, [R0+URZ], R3 ;  /* 0x00000003000075a7 */ /* 0x0022a400080011ff */
[----:B--2---:R-:W-:Y:S05]  /*7680*/  @!P0 NANOSLEEP.SYNCS 0x989680 ;  /* 0x009896800000895d */ /* 0x004fea0003900000 */
[----:B------:R-:W2:Y:S02]  /*7690*/  @!P0 SYNCS.PHASECHK.TRANS64 P0, [R0+URZ], R3 ;  /* 0x00000003000085a7 */ /* 0x000ea400080010ff */
[----:B--2---:R-:W-:Y:S05]  /*76a0*/  @!P0 BRA `(.L_x_117) ;  /* 0xfffffffc00f08947 */ /* 0x004fea000383ffff */
[----:B------:R-:W-:Y:S05]  /*76b0*/  BRA `(.L_x_118) ;  /* 0xffffffac00787947 */ /* 0x000fea000383ffff */
.L_x_39:
[----:B----4-:R-:W-:-:S07]  /*76c0*/  MOV R0, UR5 ;  /* 0x0000000500007c02 */ /* 0x010fce0008000f00 */
.L_x_119:
[----:B-1----:R1:W2:Y:S02]  /*76d0*/  SYNCS.PHASECHK.TRANS64.TRYWAIT P0, [R0+URZ], R3 ;  /* 0x00000003000075a7 */ /* 0x0022a400080011ff */
[----:B--2---:R-:W-:Y:S05]  /*76e0*/  @!P0 NANOSLEEP.SYNCS 0x989680 ;  /* 0x009896800000895d */ /* 0x004fea0003900000 */
[----:B------:R-:W2:Y:S02]  /*76f0*/  @!P0 SYNCS.PHASECHK.TRANS64 P0, [R0+URZ], R3 ;  /* 0x00000003000085a7 */ /* 0x000ea400080010ff */
[----:B--2---:R-:W-:Y:S05]  /*7700*/  @!P0 BRA `(.L_x_119) ;  /* 0xfffffffc00f08947 */ /* 0x004fea000383ffff */
[----:B------:R-:W-:Y:S05]  /*7710*/  BRA `(.L_x_120) ;  /* 0xffffffac00847947 */ /* 0x000fea000383ffff */
.L_x_40:
[----:B----4-:R-:W-:-:S07]  /*7720*/  MOV R0, UR5 ;  /* 0x0000000500007c02 */ /* 0x010fce0008000f00 */
.L_x_121:
[----:B-1----:R1:W2:Y:S02]  /*7730*/  SYNCS.PHASECHK.TRANS64.TRYWAIT P0, [R0+URZ], R3 ;  /* 0x00000003000075a7 */ /* 0x0022a400080011ff */
[----:B--2---:R-:W-:Y:S05]  /*7740*/  @!P0 NANOSLEEP.SYNCS 0x989680 ;  /* 0x009896800000895d */ /* 0x004fea0003900000 */
[----:B------:R-:W2:Y:S02]  /*7750*/  @!P0 SYNCS.PHASECHK.TRANS64 P0, [R0+URZ], R3 ;  /* 0x00000003000085a7 */ /* 0x000ea400080010ff */
[----:B--2---:R-:W-:Y:S05]  /*7760*/  @!P0 BRA `(.L_x_121) ;  /* 0xfffffffc00f08947 */ /* 0x004fea000383ffff */
[----:B------:R-:W-:Y:S05]  /*7770*/  BRA `(.L_x_122) ;  /* 0xffffffac00907947 */ /* 0x000fea000383ffff */
.L_x_41:
[----:B----4-:R-:W-:-:S07]  /*7780*/  MOV R0, UR5 ;  /* 0x0000000500007c02 */ /* 0x010fce0008000f00 */
.L_x_123:
[----:B-1----:R1:W2:Y:S02]  /*7790*/  SYNCS.PHASECHK.TRANS64.TRYWAIT P0, [R0+URZ], R3 ;  /* 0x00000003000075a7 */ /* 0x0022a400080011ff */
[----:B--2---:R-:W-:Y:S05]  /*77a0*/  @!P0 NANOSLEEP.SYNCS 0x989680 ;  /* 0x009896800000895d */ /* 0x004fea0003900000 */
[----:B------:R-:W2:Y:S02]  /*77b0*/  @!P0 SYNCS.PHASECHK.TRANS64 P0, [R0+URZ], R3 ;  /* 0x00000003000085a7 */ /* 0x000ea400080010ff */
[----:B--2---:R-:W-:Y:S05]  /*77c0*/  @!P0 BRA `(.L_x_123) ;  /* 0xfffffffc00f08947 */ /* 0x004fea000383ffff */
[----:B------:R-:W-:Y:S05]  /*77d0*/  BRA `(.L_x_124) ;  /* 0xffffffac009c7947 */ /* 0x000fea000383ffff */
.L_x_42:
[----:B----4-:R-:W-:-:S07]  /*77e0*/  MOV R0, UR5 ;  /* 0x0000000500007c02 */ /* 0x010fce0008000f00 */
.L_x_125:
[----:B-1----:R1:W2:Y:S02]  /*77f0*/  SYNCS.PHASECHK.TRANS64.TRYWAIT P0, [R0+URZ], R3 ;  /* 0x00000003000075a7 */ /* 0x0022a400080011ff */
[----:B--2---:R-:W-:Y:S05]  /*7800*/  @!P0 NANOSLEEP.SYNCS 0x989680 ;  /* 0x009896800000895d */ /* 0x004fea0003900000 */
[----:B------:R-:W2:Y:S02]  /*7810*/  @!P0 SYNCS.PHASECHK.TRANS64 P0, [R0+URZ], R3 ;  /* 0x00000003000085a7 */ /* 0x000ea400080010ff */
[----:B--2---:R-:W-:Y:S05]  /*7820*/  @!P0 BRA `(.L_x_125) ;  /* 0xfffffffc00f08947 */ /* 0x004fea000383ffff */
[----:B------:R-:W-:Y:S05]  /*7830*/  BRA `(.L_x_126) ;  /* 0xffffffac00a87947 */ /* 0x000fea000383ffff */
.L_x_45:
[----:B-1----:R1:W2:Y:S02]  /*7840*/  SYNCS.PHASECHK.TRANS64.TRYWAIT P0, [R0+URZ+0x110], R5 ;  /* 0x00011005000075a7 */ /* 0x0022a400080011ff */
[----:B--2---:R-:W-:Y:S05]  /*7850*/  @!P0 NANOSLEEP.SYNCS 0x989680 ;  /* 0x009896800000895d */ /* 0x004fea0003900000 */
[----:B------:R-:W2:Y:S02]  /*7860*/  @!P0 SYNCS.PHASECHK.TRANS64 P0, [R0+URZ+0x110], R5 ;  /* 0x00011005000085a7 */ /* 0x000ea400080010ff */
[----:B--2---:R-:W-:Y:S05]  /*7870*/  @!P0 BRA `(.L_x_45) ;  /* 0xfffffffc00f08947 */ /* 0x004fea000383ffff */
[----:B------:R-:W-:Y:S05]  /*7880*/  BRA `(.L_x_127) ;  /* 0xffffffb000047947 */ /* 0x000fea000383ffff */
.L_x_46:
[----:B------:R-:W-:-:S07]  /*7890*/  MOV R0, UR5 ;  /* 0x0000000500007c02 */ /* 0x000fce0008000f00 */
.L_x_128:
[----:B-1----:R1:W2:Y:S02]  /*78a0*/  SYNCS.PHASECHK.TRANS64.TRYWAIT P0, [R0+URZ+0xc0], R5 ;  /* 0x0000c005000075a7 */ /* 0x0022a400080011ff */
[----:B--2---:R-:W-:Y:S05]  /*78b0*/  @!P0 NANOSLEEP.SYNCS 0x989680 ;  /* 0x009896800000895d */ /* 0x004fea0003900000 */
[----:B------:R-:W2:Y:S02]  /*78c0*/  @!P0 SYNCS.PHASECHK.TRANS64 P0, [R0+URZ+0xc0], R5 ;  /* 0x0000c005000085a7 */ /* 0x000ea400080010ff */
[----:B--2---:R-:W-:Y:S05]  /*78d0*/  @!P0 BRA `(.L_x_128) ;  /* 0xfffffffc00f08947 */ /* 0x004fea000383ffff */
[----:B------:R-:W-:Y:S05]  /*78e0*/  BRA `(.L_x_129) ;  /* 0xffffffb000147947 */ /* 0x000fea000383ffff */
.L_x_47:
[----:B-1----:R1:W2:Y:S02]  /*78f0*/  SYNCS.PHASECHK.TRANS64.TRYWAIT P1, [R0+URZ+0xb0], R5 ;  /* 0x0000b005000075a7 */ /* 0x0022a400080211ff */
[----:B--2---:R-:W-:Y:S05]  /*7900*/  @!P1 NANOSLEEP.SYNCS 0x989680 ;  /* 0x009896800000995d */ /* 0x004fea0003900000 */
[----:B------:R-:W2:Y:S02]  /*7910*/  @!P1 SYNCS.PHASECHK.TRANS64 P1, [R0+URZ+0xb0], R5 ;  /* 0x0000b005000095a7 */ /* 0x000ea400080210ff */
[----:B--2---:R-:W-:Y:S05]  /*7920*/  @!P1 BRA `(.L_x_47) ;  /* 0xfffffffc00f09947 */ /* 0x004fea000383ffff */
[----:B------:R-:W-:Y:S05]  /*7930*/  BRA `(.L_x_130) ;  /* 0xffffffb000447947 */ /* 0x000fea000383ffff */
.L_x_50:
[----:B------:R-:W-:-:S07]  /*7940*/  MOV R0, UR5 ;  /* 0x0000000500007c02 */ /* 0x000fce0008000f00 */
.L_x_131:
[----:B-1----:R1:W2:Y:S02]  /*7950*/  SYNCS.PHASECHK.TRANS64.TRYWAIT P0, [R0+URZ+0xc0], R3 ;  /* 0x0000c003000075a7 */ /* 0x0022a400080011ff */
[----:B--2---:R-:W-:Y:S05]  /*7960*/  @!P0 NANOSLEEP.SYNCS 0x989680 ;  /* 0x009896800000895d */ /* 0x004fea0003900000 */
[----:B------:R-:W2:Y:S02]  /*7970*/  @!P0 SYNCS.PHASECHK.TRANS64 P0, [R0+URZ+0xc0], R3 ;  /* 0x0000c003000085a7 */ /* 0x000ea400080010ff */
[----:B--2---:R-:W-:Y:S05]  /*7980*/  @!P0 BRA `(.L_x_131) ;  /* 0xfffffffc00f08947 */ /* 0x004fea000383ffff */
[----:B------:R-:W-:Y:S05]  /*7990*/  BRA `(.L_x_49) ;  /* 0xffffffb000987947 */ /* 0x000fea000383ffff */
.L_x_57:
[----:B-1----:R1:W2:Y:S02]  /*79a0*/  SYNCS.PHASECHK.TRANS64.TRYWAIT P1, [R0+URZ+0xb0], R5 ;  /* 0x0000b005000075a7 */ /* 0x0022a400080211ff */
[----:B--2---:R-:W-:Y:S05]  /*79b0*/  @!P1 NANOSLEEP.SYNCS 0x989680 ;  /* 0x009896800000995d */ /* 0x004fea0003900000 */
[----:B------:R-:W2:Y:S02]  /*79c0*/  @!P1 SYNCS.PHASECHK.TRANS64 P1, [R0+URZ+0xb0], R5 ;  /* 0x0000b005000095a7 */ /* 0x000ea400080210ff */
[----:B--2---:R-:W-:Y:S05]  /*79d0*/  @!P1 BRA `(.L_x_57) ;  /* 0xfffffffc00f09947 */ /* 0x004fea000383ffff */
[----:B------:R-:W-:Y:S05]  /*79e0*/  BRA `(.L_x_132) ;  /* 0xffffffb800007947 */ /* 0x000fea000383ffff */
.L_x_58:
[----:B------:R-:W-:-:S07]  /*79f0*/  MOV R3, UR7 ;  /* 0x0000000700037c02 */ /* 0x000fce0008000f00 */
.L_x_133:
[----:B-1----:R1:W2:Y:S02]  /*7a00*/  SYNCS.PHASECHK.TRANS64.TRYWAIT P0, [R3+URZ+0xf0], R0 ;  /* 0x0000f000030075a7 */ /* 0x0022a400080011ff */
[----:B--2---:R-:W-:Y:S05]  /*7a10*/  @!P0 NANOSLEEP.SYNCS 0x989680 ;  /* 0x009896800000895d */ /* 0x004fea0003900000 */
[----:B------:R-:W2:Y:S02]  /*7a20*/  @!P0 SYNCS.PHASECHK.TRANS64 P0, [R3+URZ+0xf0], R0 ;  /* 0x0000f000030085a7 */ /* 0x000ea400080010ff */
[----:B--2---:R-:W-:Y:S05]  /*7a30*/  @!P0 BRA `(.L_x_133) ;  /* 0xfffffffc00f08947 */ /* 0x004fea000383ffff */
[----:B------:R-:W-:Y:S05]  /*7a40*/  BRA `(.L_x_134) ;  /* 0xffffffb800507947 */ /* 0x000fea000383ffff */
.L_x_61:
[----:B------:R-:W-:Y:S07]  /*7a50*/  MOV R0, UR6 ;  /* 0x0000000600007c02 */ /* 0x000fee0008000f00 */
.L_x_135:
[----:B-1----:R1:W2:Y:S02]  /*7a60*/  SYNCS.PHASECHK.TRANS64.TRYWAIT P0, [R0+URZ], R3 ;  /* 0x00000003000075a7 */ /* 0x0022a400080011ff */
[----:B--2---:R-:W-:Y:S05]  /*7a70*/  @!P0 NANOSLEEP.SYNCS 0x989680 ;  /* 0x009896800000895d */ /* 0x004fea0003900000 */
[----:B------:R-:W2:Y:S02]  /*7a80*/  @!P0 SYNCS.PHASECHK.TRANS64 P0, [R0+URZ], R3 ;  /* 0x00000003000085a7 */ /* 0x000ea400080010ff */
[----:B--2---:R-:W-:Y:S05]  /*7a90*/  @!P0 BRA `(.L_x_135) ;  /* 0xfffffffc00f08947 */ /* 0x004fea000383ffff */
[----:B------:R-:W-:Y:S05]  /*7aa0*/  BRA `(.L_x_60) ;  /* 0xffffffb8006c7947 */ /* 0x000fea000383ffff */
.L_x_64:
[----:B------:R-:W-:-:S07]  /*7ab0*/  MOV R0, UR6 ;  /* 0x0000000600007c02 */ /* 0x000fce0008000f00 */
.L_x_136:
[----:B--2---:R2:W4:Y:S02]  /*7ac0*/  SYNCS.PHASECHK.TRANS64.TRYWAIT P0, [R0+URZ], R3 ;  /* 0x00000003000075a7 */ /* 0x00452400080011ff */
[----:B----4-:R-:W-:Y:S05]  /*7ad0*/  @!P0 NANOSLEEP.SYNCS 0x989680 ;  /* 0x009896800000895d */ /* 0x010fea0003900000 */
[----:B------:R-:W4:Y:S02]  /*7ae0*/  @!P0 SYNCS.PHASECHK.TRANS64 P0, [R0+URZ], R3 ;  /* 0x00000003000085a7 */ /* 0x000f2400080010ff */
[----:B----4-:R-:W-:Y:S05]  /*7af0*/  @!P0 BRA `(.L_x_136) ;  /* 0xfffffffc00f08947 */ /* 0x010fea000383ffff */
[----:B------:R-:W-:Y:S05]  /*7b00*/  BRA `(.L_x_137) ;  /* 0xffffffbc00487947 */ /* 0x000fea000383ffff */
.L_x_65:
[----:B------:R-:W-:-:S07]  /*7b10*/  MOV R0, UR6 ;  /* 0x0000000600007c02 */ /* 0x000fce0008000f00 */
.L_x_138:
[----:B-1----:R1:W2:Y:S02]  /*7b20*/  SYNCS.PHASECHK.TRANS64.TRYWAIT P0, [R0+URZ], R3 ;  /* 0x00000003000075a7 */ /* 0x0022a400080011ff */
[----:B--2---:R-:W-:Y:S05]  /*7b30*/  @!P0 NANOSLEEP.SYNCS 0x989680 ;  /* 0x009896800000895d */ /* 0x004fea0003900000 */
[----:B------:R-:W2:Y:S02]  /*7b40*/  @!P0 SYNCS.PHASECHK.TRANS64 P0, [R0+URZ], R3 ;  /* 0x00000003000085a7 */ /* 0x000ea400080010ff */
[----:B--2---:R-:W-:Y:S05]  /*7b50*/  @!P0 BRA `(.L_x_138) ;  /* 0xfffffffc00f08947 */ /* 0x004fea000383ffff */
[----:B------:R-:W-:Y:S05]  /*7b60*/  BRA `(.L_x_139) ;  /* 0xffffffbc00547947 */ /* 0x000fea000383ffff */
.L_x_66:
[----:B------:R-:W-:-:S07]  /*7b70*/  MOV R0, UR6 ;  /* 0x0000000600007c02 */ /* 0x000fce0008000f00 */
.L_x_140:
[----:B-1----:R1:W2:Y:S02]  /*7b80*/  SYNCS.PHASECHK.TRANS64.TRYWAIT P0, [R0+URZ], R3 ;  /* 0x00000003000075a7 */ /* 0x0022a400080011ff */
[----:B--2---:R-:W-:Y:S05]  /*7b90*/  @!P0 NANOSLEEP.SYNCS 0x989680 ;  /* 0x009896800000895d */ /* 0x004fea0003900000 */
[----:B------:R-:W2:Y:S02]  /*7ba0*/  @!P0 SYNCS.PHASECHK.TRANS64 P0, [R0+URZ], R3 ;  /* 0x00000003000085a7 */ /* 0x000ea400080010ff */
[----:B--2---:R-:W-:Y:S05]  /*7bb0*/  @!P0 BRA `(.L_x_140) ;  /* 0xfffffffc00f08947 */ /* 0x004fea000383ffff */
[----:B------:R-:W-:Y:S05]  /*7bc0*/  BRA `(.L_x_141) ;  /* 0xffffffbc00607947 */ /* 0x000fea000383ffff */
.L_x_67:
[----:B------:R-:W-:-:S07]  /*7bd0*/  MOV R0, UR7 ;  /* 0x0000000700007c02 */ /* 0x000fce0008000f00 */
.L_x_142:
[----:B-1----:R1:W2:Y:S02]  /*7be0*/  SYNCS.PHASECHK.TRANS64.TRYWAIT P0, [R0+URZ], R3 ;  /* 0x00000003000075a7 */ /* 0x0022a400080011ff */
[----:B--2---:R-:W-:Y:S05]  /*7bf0*/  @!P0 NANOSLEEP.SYNCS 0x989680 ;  /* 0x009896800000895d */ /* 0x004fea0003900000 */
[----:B------:R-:W2:Y:S02]  /*7c00*/  @!P0 SYNCS.PHASECHK.TRANS64 P0, [R0+URZ], R3 ;  /* 0x00000003000085a7 */ /* 0x000ea400080010ff */
[----:B--2---:R-:W-:Y:S05]  /*7c10*/  @!P0 BRA `(.L_x_142) ;  /* 0xfffffffc00f08947 */ /* 0x004fea000383ffff */
[----:B------:R-:W-:Y:S05]  /*7c20*/  BRA `(.L_x_143) ;  /* 0xffffffbc006c7947 */ /* 0x000fea000383ffff */
.L_x_72:
[----:B--2---:R2:W3:Y:S02]  /*7c30*/  SYNCS.PHASECHK.TRANS64.TRYWAIT P0, [R0+URZ+0xb0], R3 ;  /* 0x0000b003000075a7 */ /* 0x0044e400080011ff */
[----:B---3--:R-:W-:Y:S05]  /*7c40*/  @!P0 NANOSLEEP.SYNCS 0x989680 ;  /* 0x009896800000895d */ /* 0x008fea0003900000 */
[----:B------:R-:W3:Y:S02]  /*7c50*/  @!P0 SYNCS.PHASECHK.TRANS64 P0, [R0+URZ+0xb0], R3 ;  /* 0x0000b003000085a7 */ /* 0x000ee400080010ff */
[----:B---3--:R-:W-:Y:S05]  /*7c60*/  @!P0 BRA `(.L_x_72) ;  /* 0xfffffffc00f08947 */ /* 0x008fea000383ffff */
[----:B------:R-:W-:Y:S05]  /*7c70*/  BRA `(.L_x_144) ;  /* 0xffffffc000707947 */ /* 0x000fea000383ffff */
.L_x_75:
[----:B------:R-:W-:Y:S07]  /*7c80*/  MOV R0, UR7 ;  /* 0x0000000700007c02 */ /* 0x000fee0008000f00 */
.L_x_145:
[----:B--2---:R2:W3:Y:S02]  /*7c90*/  SYNCS.PHASECHK.TRANS64.TRYWAIT P0, [R0+URZ+0xa8], R3 ;  /* 0x0000a803000075a7 */ /* 0x0044e400080011ff */
[----:B---3--:R-:W-:Y:S05]  /*7ca0*/  @!P0 NANOSLEEP.SYNCS 0x989680 ;  /* 0x009896800000895d */ /* 0x008fea0003900000 */
[----:B------:R-:W3:Y:S02]  /*7cb0*/  @!P0 SYNCS.PHASECHK.TRANS64 P0, [R0+URZ+0xa8], R3 ;  /* 0x0000a803000085a7 */ /* 0x000ee400080010ff */
[----:B---3--:R-:W-:Y:S05]  /*7cc0*/  @!P0 BRA `(.L_x_145) ;  /* 0xfffffffc00f08947 */ /* 0x008fea000383ffff */
[----:B------:R-:W-:Y:S05]  /*7cd0*/  BRA `(.L_x_74) ;  /* 0xffffffc400507947 */ /* 0x000fea000383ffff */
.L_x_78:
[----:B--2---:R-:W-:Y:S07]  /*7ce0*/  MOV R3, UR7 ;  /* 0x0000000700037c02 */ /* 0x004fee0008000f00 */
.L_x_146:
[----:B-1----:R1:W2:Y:S02]  /*7cf0*/  SYNCS.PHASECHK.TRANS64.TRYWAIT P0, [R3+URZ+0x90], R12 ;  /* 0x0000900c030075a7 */ /* 0x0022a400080011ff */
[----:B--2---:R-:W-:Y:S05]  /*7d00*/  @!P0 NANOSLEEP.SYNCS 0x989680 ;  /* 0x009896800000895d */ /* 0x004fea0003900000 */
[----:B------:R-:W2:Y:S02]  /*7d10*/  @!P0 SYNCS.PHASECHK.TRANS64 P0, [R3+URZ+0x90], R12 ;  /* 0x0000900c030085a7 */ /* 0x000ea400080010ff */
[----:B--2---:R-:W-:Y:S05]  /*7d20*/  @!P0 BRA `(.L_x_146) ;  /* 0xfffffffc00f08947 */ /* 0x004fea000383ffff */
[----:B------:R-:W-:Y:S05]  /*7d30*/  BRA `(.L_x_147) ;  /* 0xffffffc400c87947 */ /* 0x000fea000383ffff */
.L_x_79:
[----:B------:R-:W-:Y:S07]  /*7d40*/  MOV R3, UR7 ;  /* 0x0000000700037c02 */ /* 0x000fee0008000f00 */
.L_x_148:
[----:B-1----:R1:W2:Y:S02]  /*7d50*/  SYNCS.PHASECHK.TRANS64.TRYWAIT P0, [R3+URZ+0x98], R12 ;  /* 0x0000980c030075a7 */ /* 0x0022a400080011ff */
[----:B--2---:R-:W-:Y:S05]  /*7d60*/  @!P0 NANOSLEEP.SYNCS 0x989680 ;  /* 0x009896800000895d */ /* 0x004fea0003900000 */
[----:B------:R-:W2:Y:S02]  /*7d70*/  @!P0 SYNCS.PHASECHK.TRANS64 P0, [R3+URZ+0x98], R12 ;  /* 0x0000980c030085a7 */ /* 0x000ea400080010ff */
[----:B--2---:R-:W-:Y:S05]  /*7d80*/  @!P0 BRA `(.L_x_148) ;  /* 0xfffffffc00f08947 */ /* 0x004fea000383ffff */
[----:B------:R-:W-:Y:S05]  /*7d90*/  BRA `(.L_x_149) ;  /* 0xffffffc800487947 */ /* 0x000fea000383ffff */
.L_x_81:
[----:B------:R-:W-:-:S07]  /*7da0*/  MOV R0, UR7 ;  /* 0x0000000700007c02 */ /* 0x000fce0008000f00 */
.L_x_150:
[----:B-1----:R1:W3:Y:S02]  /*7db0*/  SYNCS.PHASECHK.TRANS64.TRYWAIT P0, [R0+URZ+0x90], R3 ;  /* 0x00009003000075a7 */ /* 0x0022e400080011ff */
[----:B---3--:R-:W-:Y:S05]  /*7dc0*/  @!P0 NANOSLEEP.SYNCS 0x989680 ;  /* 0x009896800000895d */ /* 0x008fea0003900000 */
[----:B------:R-:W3:Y:S02]  /*7dd0*/  @!P0 SYNCS.PHASECHK.TRANS64 P0, [R0+URZ+0x90], R3 ;  /* 0x00009003000085a7 */ /* 0x000ee400080010ff */
[----:B---3--:R-:W-:Y:S05]  /*7de0*/  @!P0 BRA `(.L_x_150) ;  /* 0xfffffffc00f08947 */ /* 0x008fea000383ffff */
[----:B------:R-:W-:Y:S05]  /*7df0*/  BRA `(.L_x_151) ;  /* 0xffffffc800b87947 */ /* 0x000fea000383ffff */
.L_x_83:
[----:B--2---:R2:W4:Y:S02]  /*7e00*/  SYNCS.PHASECHK.TRANS64.TRYWAIT P0, [R0+URZ+0xb0], R3 ;  /* 0x0000b003000075a7 */ /* 0x00452400080011ff */
[----:B----4-:R-:W-:Y:S05]  /*7e10*/  @!P0 NANOSLEEP.SYNCS 0x989680 ;  /* 0x009896800000895d */ /* 0x010fea0003900000 */
[----:B------:R-:W4:Y:S02]  /*7e20*/  @!P0 SYNCS.PHASECHK.TRANS64 P0, [R0+URZ+0xb0], R3 ;  /* 0x0000b003000085a7 */ /* 0x000f2400080010ff */
[----:B----4-:R-:W-:Y:S05]  /*7e30*/  @!P0 BRA `(.L_x_83) ;  /* 0xfffffffc00f08947 */ /* 0x010fea000383ffff */
[----:B------:R-:W-:Y:S05]  /*7e40*/  BRA `(.L_x_152) ;  /* 0xffffffcc00847947 */ /* 0x000fea000383ffff */
.L_x_94:
[----:B-1----:R1:W3:Y:S02]  /*7e50*/  SYNCS.PHASECHK.TRANS64.TRYWAIT P1, [R0+URZ+0x80], R3 ;  /* 0x00008003000075a7 */ /* 0x0022e400080211ff */
[----:B---3--:R-:W-:Y:S05]  /*7e60*/  @!P1 NANOSLEEP.SYNCS 0x989680 ;  /* 0x009896800000995d */ /* 0x008fea0003900000 */
[----:B------:R-:W3:Y:S02]  /*7e70*/  @!P1 SYNCS.PHASECHK.TRANS64 P1, [R0+URZ+0x80], R3 ;  /* 0x00008003000095a7 */ /* 0x000ee400080210ff */
[----:B---3--:R-:W-:Y:S05]  /*7e80*/  @!P1 BRA `(.L_x_94) ;  /* 0xfffffffc00f09947 */ /* 0x008fea000383ffff */
[----:B------:R-:W-:Y:S05]  /*7e90*/  BRA `(.L_x_93) ;  /* 0xffffffd8009c7947 */ /* 0x000fea000383ffff */
.L_x_96:
[----:B-1----:R1:W4:Y:S02]  /*7ea0*/  SYNCS.PHASECHK.TRANS64.TRYWAIT P0, [R113+URZ+0xd0], R2 ;  /* 0x0000d002710075a7 */ /* 0x00232400080011ff */
[----:B----4-:R-:W-:Y:S05]  /*7eb0*/  @!P0 NANOSLEEP.SYNCS 0x989680 ;  /* 0x009896800000895d */ /* 0x010fea0003900000 */
[----:B------:R-:W4:Y:S02]  /*7ec0*/  @!P0 SYNCS.PHASECHK.TRANS64 P0, [R113+URZ+0xd0], R2 ;  /* 0x0000d002710085a7 */ /* 0x000f2400080010ff */
[----:B----4-:R-:W-:Y:S05]  /*7ed0*/  @!P0 BRA `(.L_x_96) ;  /* 0xfffffffc00f08947 */ /* 0x010fea000383ffff */
[----:B------:R-:W-:Y:S05]  /*7ee0*/  BRA `(.L_x_95) ;  /* 0xffffffd800f07947 */ /* 0x000fea000383ffff */
.L_x_104:
[----:B--2---:R2:W3:Y:S02]  /*7ef0*/  SYNCS.PHASECHK.TRANS64.TRYWAIT P0, [R32+URZ+0x80], R3 ;  /* 0x00008003200075a7 */ /* 0x0044e400080011ff */
[----:B---3--:R-:W-:Y:S05]  /*7f00*/  @!P0 NANOSLEEP.SYNCS 0x989680 ;  /* 0x009896800000895d */ /* 0x008fea0003900000 */
[----:B------:R-:W3:Y:S02]  /*7f10*/  @!P0 SYNCS.PHASECHK.TRANS64 P0, [R32+URZ+0x80], R3 ;  /* 0x00008003200085a7 */ /* 0x000ee400080010ff */
[----:B---3--:R-:W-:Y:S05]  /*7f20*/  @!P0 BRA `(.L_x_104) ;  /* 0xfffffffc00f08947 */ /* 0x008fea000383ffff */
[----:B------:R-:W-:Y:S05]  /*7f30*/  BRA `(.L_x_103) ;  /* 0xffffffe400e07947 */ /* 0x000fea000383ffff */
        .weak           $__internal_0_$__cuda_sm10x_tcgen05_guardrail_trap_col_being_dealloced_not_returned_by_alloc
        .type           $__internal_0_$__cuda_sm10x_tcgen05_guardrail_trap_col_being_dealloced_not_returned_by_alloc,@function
        .size           $__internal_0_$__cuda_sm10x_tcgen05_guardrail_trap_col_being_dealloced_not_returned_by_alloc,($__internal_1_$__cuda_sm10x_tcgen05_guardrail_trap_phase_invalid_during_alloc - $__internal_0_$__cuda_sm10x_tcgen05_guardrail_trap_col_being_dealloced_not_returned_by_alloc)
$__internal_0_$__cuda_sm10x_tcgen05_guardrail_trap_col_being_dealloced_not_returned_by_alloc:
[----:B------:R-:W-:Y:S05]  /*7f40*/  BPT.TRAP 0x1 ;  /* 0x000000040000795c */ /* 0x000fea0000300000 */
[----:B------:R-:W-:-:S04]  /*7f50*/  HFMA2 R3, -RZ, RZ, 0, 0 ;  /* 0x00000000ff037431 */ /* 0x000fc800000001ff */
[----:B------:R-:W-:Y:S05]  /*7f60*/  RET.REL.NODEC R2 `(_ZN7cutlass13device_kernelINS_4gemm6kernel13GemmUniversalIN4cute5tupleIJiiiiEEENS1_10collective13CollectiveMmaINS1_35MainloopSm100TmaUmmaWarpSpecializedILi8ELi2ELi4ENS5_IJNS4_1CILi1EEESB_SB_EEEEENS5_IJNSA_ILi64EEENSA_ILi128EEESF_EEENS_12float_e4m3_tENS5_IJSB_llEEESH_SI_NS4_8TiledMMAINS4_8MMA_AtomIJNS4_10MMA_TraitsINS4_19SM100_MMA_F8F6F4_SSEJSH_SH_fSE_SF_NS4_17integral_constantINS4_4UMMA5MajorELSP_1EEESQ_NSN_INSO_7ScaleInELSR_0EEESS_EEEEEENS4_6LayoutISC_NS5_IJNSA_ILi0EEESW_SW_EEEEENS5_IJNS4_10UnderscoreESZ_SZ_EEEEENS4_13SM90_TMA_LOADENS4_14ComposedLayoutINS4_7SwizzleILi2ELi4ELi3EEENS4_18smem_ptr_flag_bitsILi8EEENSV_INS5_IJSE_NSA_ILi8EEEEEENS5_IJSB_SE_EEEEEEEvNS4_8identityES12_NS13_INS14_ILi3ELi4ELi3EEES17_NSV_INS5_IJSF_S18_EEENS5_IJSB_SF_EEEEEEEvS1D_EENS_8epilogue10collective18CollectiveEpilogueINS1K_23Sm100TmaWarpSpecializedILi2ELi2ELi32ELb0ELb0EEEJSG_NS5_IJNSV_ISE_SB_EES1P_EEESH_NS5_IJlSB_lEEESH_S1R_NS1K_6fusion15FusionCallbacksIS1O_NS1S_17LinearCombinationISH_fSH_fLNS_15FloatRoundStyleE2EEESG_S1Q_JEEENS4_5SM1004TMEM4LOAD26SM100_TMEM_LOAD_16dp32b32xES12_NS13_IS15_S17_NSV_INS5_IJS18_SE_EEENS5_IJSE_SB_EEEEEEENS4_39AutoVectorizingCopyWithAssumedAlignmentILi128EEENS4_14SM90_TMA_STOREES25_S27_S27_EEEvvEEEEvNT_6ParamsE) ;  /* 0xffffff8002247950 */ /* 0x000fea0003c3ffff */
        .weak           $__internal_1_$__cuda_sm10x_tcgen05_guardrail_trap_phase_invalid_during_alloc
        .type           $__internal_1_$__cuda_sm10x_tcgen05_guardrail_trap_phase_invalid_during_alloc,@function
        .size           $__internal_1_$__cuda_sm10x_tcgen05_guardrail_trap_phase_invalid_during_alloc,($__internal_2_$__cuda_sm10x_tcgen05_guardrail_trap_unallocated_columns_being_dealloced - $__internal_1_$__cuda_sm10x_tcgen05_guardrail_trap_phase_invalid_during_alloc)
$__internal_1_$__cuda_sm10x_tcgen05_guardrail_trap_phase_invalid_during_alloc:
[----:B------:R-:W-:Y:S05]  /*7f70*/  BPT.TRAP 0x1 ;  /* 0x000000040000795c */ /* 0x000fea0000300000 */
[----:B------:R-:W-:-:S04]  /*7f80*/  MOV R3, 0x0 ;  /* 0x0000000000037802 */ /* 0x000fc80000000f00 */
[----:B------:R-:W-:Y:S05]  /*7f90*/  RET.REL.NODEC R2 `(_ZN7cutlass13device_kernelINS_4gemm6kernel13GemmUniversalIN4cute5tupleIJiiiiEEENS1_10collective13CollectiveMmaINS1_35MainloopSm100TmaUmmaWarpSpecializedILi8ELi2ELi4ENS5_IJNS4_1CILi1EEESB_SB_EEEEENS5_IJNSA_ILi64EEENSA_ILi128EEESF_EEENS_12float_e4m3_tENS5_IJSB_llEEESH_SI_NS4_8TiledMMAINS4_8MMA_AtomIJNS4_10MMA_TraitsINS4_19SM100_MMA_F8F6F4_SSEJSH_SH_fSE_SF_NS4_17integral_constantINS4_4UMMA5MajorELSP_1EEESQ_NSN_INSO_7ScaleInELSR_0EEESS_EEEEEENS4_6LayoutISC_NS5_IJNSA_ILi0EEESW_SW_EEEEENS5_IJNS4_10UnderscoreESZ_SZ_EEEEENS4_13SM90_TMA_LOADENS4_14ComposedLayoutINS4_7SwizzleILi2ELi4ELi3EEENS4_18smem_ptr_flag_bitsILi8EEENSV_INS5_IJSE_NSA_ILi8EEEEEENS5_IJSB_SE_EEEEEEEvNS4_8identityES12_NS13_INS14_ILi3ELi4ELi3EEES17_NSV_INS5_IJSF_S18_EEENS5_IJSB_SF_EEEEEEEvS1D_EENS_8epilogue10collective18CollectiveEpilogueINS1K_23Sm100TmaWarpSpecializedILi2ELi2ELi32ELb0ELb0EEEJSG_NS5_IJNSV_ISE_SB_EES1P_EEESH_NS5_IJlSB_lEEESH_S1R_NS1K_6fusion15FusionCallbacksIS1O_NS1S_17LinearCombinationISH_fSH_fLNS_15FloatRoundStyleE2EEESG_S1Q_JEEENS4_5SM1004TMEM4LOAD26SM100_TMEM_LOAD_16dp32b32xES12_NS13_IS15_S17_NSV_INS5_IJS18_SE_EEENS5_IJSE_SB_EEEEEEENS4_39AutoVectorizingCopyWithAssumedAlignmentILi128EEENS4_14SM90_TMA_STOREES25_S27_S27_EEEvvEEEEvNT_6ParamsE) ;  /* 0xffffff8002187950 */ /* 0x000fea0003c3ffff */
        .weak           $__internal_2_$__cuda_sm10x_tcgen05_guardrail_trap_unallocated_columns_being_dealloced
        .type           $__internal_2_$__cuda_sm10x_tcgen05_guardrail_trap_unallocated_columns_being_dealloced,@function
        .size           $__internal_2_$__cuda_sm10x_tcgen05_guardrail_trap_unallocated_columns_being_dealloced,(.L_x_154 - $__internal_2_$__cuda_sm10x_tcgen05_guardrail_trap_unallocated_columns_being_dealloced)
$__internal_2_$__cuda_sm10x_tcgen05_guardrail_trap_unallocated_columns_being_dealloced:
[----:B------:R-:W-:Y:S05]  /*7fa0*/  BPT.TRAP 0x1 ;  /* 0x000000040000795c */ /* 0x000fea0000300000 */
[----:B------:R-:W-:-:S04]  /*7fb0*/  HFMA2 R3, -RZ, RZ, 0, 0 ;  /* 0x00000000ff037431 */ /* 0x000fc800000001ff */
[----:B------:R-:W-:Y:S05]  /*7fc0*/  RET.REL.NODEC R2 `(_ZN7cutlass13device_kernelINS_4gemm6kernel13GemmUniversalIN4cute5tupleIJiiiiEEENS1_10collective13CollectiveMmaINS1_35MainloopSm100TmaUmmaWarpSpecializedILi8ELi2ELi4ENS5_IJNS4_1CILi1EEESB_SB_EEEEENS5_IJNSA_ILi64EEENSA_ILi128EEESF_EEENS_12float_e4m3_tENS5_IJSB_llEEESH_SI_NS4_8TiledMMAINS4_8MMA_AtomIJNS4_10MMA_TraitsINS4_19SM100_MMA_F8F6F4_SSEJSH_SH_fSE_SF_NS4_17integral_constantINS4_4UMMA5MajorELSP_1EEESQ_NSN_INSO_7ScaleInELSR_0EEESS_EEEEEENS4_6LayoutISC_NS5_IJNSA_ILi0EEESW_SW_EEEEENS5_IJNS4_10UnderscoreESZ_SZ_EEEEENS4_13SM90_TMA_LOADENS4_14ComposedLayoutINS4_7SwizzleILi2ELi4ELi3EEENS4_18smem_ptr_flag_bitsILi8EEENSV_INS5_IJSE_NSA_ILi8EEEEEENS5_IJSB_SE_EEEEEEEvNS4_8identityES12_NS13_INS14_ILi3ELi4ELi3EEES17_NSV_INS5_IJSF_S18_EEENS5_IJSB_SF_EEEEEEEvS1D_EENS_8epilogue10collective18CollectiveEpilogueINS1K_23Sm100TmaWarpSpecializedILi2ELi2ELi32ELb0ELb0EEEJSG_NS5_IJNSV_ISE_SB_EES1P_EEESH_NS5_IJlSB_lEEESH_S1R_NS1K_6fusion15FusionCallbacksIS1O_NS1S_17LinearCombinationISH_fSH_fLNS_15FloatRoundStyleE2EEESG_S1Q_JEEENS4_5SM1004TMEM4LOAD26SM100_TMEM_LOAD_16dp32b32xES12_NS13_IS15_S17_NSV_INS5_IJS18_SE_EEENS5_IJSE_SB_EEEEEEENS4_39AutoVectorizingCopyWithAssumedAlignmentILi128EEENS4_14SM90_TMA_STOREES25_S27_S27_EEEvvEEEEvNT_6ParamsE) ;  /* 0xffffff80020c7950 */ /* 0x000fea0003c3ffff */
.L_x_153:
[----:B------:R-:W-:-:S00]  /*7fd0*/  BRA `(.L_x_153) ;  /* 0xfffffffc00fc7947 */ /* 0x000fc0000383ffff */
[----:B------:R-:W-:-:S00]  /*7fe0*/  NOP ;  /* 0x0000000000007918 */ /* 0x000fc00000000000 */
        /* <DEDUP_REMOVED lines=9> */
.L_x_154:


//--------------------- .nv.global.init           --------------------------
	.section	.nv.global.init,"aw",@progbits
.nv.global.init:
	.type		$str$27,@object
	.size		$str$27,($str$28 - $str$27)
$str$27:
        /*0000*/ 	.byte	0x28, 0x61, 0x64, 0x64, 0x72, 0x65, 0x73, 0x73, 0x20, 0x26, 0x20, 0x6d, 0x61, 0x73, 0x6b, 0x29
        /*0010*/ 	.byte	0x20, 0x3d, 0x3d, 0x20, 0x30, 0x00
	.type		$str$28,@object
	.size		$str$28,($str$26 - $str$28)
$str$28:
        /*0016*/ 	.byte	0x2f, 0x74, 0x6d, 0x70, 0x2f, 0x63, 0x75, 0x74, 0x6c, 0x61, 0x73, 0x73, 0x5f, 0x73, 0x77, 0x65
        /*0026*/ 	.byte	0x65, 0x70, 0x5f, 0x73, 0x72, 0x63, 0x2f, 0x69, 0x6e, 0x63, 0x6c, 0x75, 0x64, 0x65, 0x2f, 0x63
        /*0036*/ 	.byte	0x75, 0x74, 0x65, 0x2f, 0x70, 0x6f, 0x69, 0x6e, 0x74, 0x65, 0x72, 0x5f, 0x66, 0x6c, 0x61, 0x67
        /*0046*/ 	.byte	0x67, 0x65, 0x64, 0x2e, 0x68, 0x70, 0x70, 0x00
	.type		$str$26,@object
	.size		$str$26,($str$25 - $str$26)
$str$26:
        /*004e*/ 	.byte	0x2f, 0x74, 0x6d, 0x70, 0x2f, 0x63, 0x75, 0x74, 0x6c, 0x61, 0x73, 0x73, 0x5f, 0x73, 0x77, 0x65
        /*005e*/ 	.byte	0x65, 0x70, 0x5f, 0x73, 0x72, 0x63, 0x2f, 0x69, 0x6e, 0x63, 0x6c, 0x75, 0x64, 0x65, 0x2f, 0x63
        /*006e*/ 	.byte	0x75, 0x74, 0x65, 0x2f, 0x61, 0x74, 0x6f, 0x6d, 0x2f, 0x63, 0x6f, 0x70, 0x79, 0x5f, 0x74, 0x72
        /*007e*/ 	.byte	0x61, 0x69, 0x74, 0x73, 0x5f, 0x73, 0x6d, 0x31, 0x30, 0x30, 0x2e, 0x68, 0x70, 0x70, 0x00
	.type		$str$25,@object
	.size		$str$25,(__unnamed_1 - $str$25)
$str$25:
        /*008d*/ 	.byte	0x28, 0x28, 0x75, 0x69, 0x6e, 0x74, 0x33, 0x32, 0x5f, 0x74, 0x28, 0x74, 0x68, 0x72, 0x65, 0x61
        /*009d*/ 	.byte	0x64, 0x49, 0x64, 0x78, 0x2e, 0x78, 0x29, 0x20, 0x2f, 0x20, 0x33, 0x32, 0x29, 0x20, 0x25, 0x20
        /*00ad*/ 	.byte	0x34, 0x29, 0x20, 0x3d, 0x3d, 0x20, 0x28, 0x28, 0x28, 0x74, 0x6d, 0x65, 0x6d, 0x5f, 0x61, 0x64
        /*00bd*/ 	.byte	0x64, 0x72, 0x20, 0x3e, 0x3e, 0x20, 0x31, 0x36, 0x29, 0x20, 0x2f, 0x20, 0x33, 0x32, 0x29, 0x20
        /*00cd*/ 	.byte	0x25, 0x20, 0x34, 0x29, 0x00
	.type		__unnamed_1,@object
	.size		__unnamed_1,(__unnamed_2 - __unnamed_1)
__unnamed_1:
        /*00d2*/ 	.byte	0x61, 0x75, 0x74, 0x6f, 0x20, 0x63, 0x75, 0x74, 0x65, 0x3a, 0x3a, 0x61, 0x73, 0x5f, 0x70, 0x6f
        /* <DEDUP_REMOVED lines=24> */
        /*0262*/ 	.byte	0x3c, 0x34, 0x30, 0x39, 0x36, 0x3e, 0x3e, 0x3e, 0x3e, 0x5d, 0x00
	.type		__unnamed_2,@object
	.size		__unnamed_2,(.L_2 - __unnamed_2)
__unnamed_2:
        /* <DEDUP_REMOVED lines=40> */
        /*04ed*/ 	.byte	0x74, 0x65, 0x3a, 0x3a, 0x43, 0x3c, 0x30, 0x3e, 0x3e, 0x3e, 0x3e, 0x5d, 0x00
.L_2:


//--------------------- .nv.shared._ZN7cutlass13device_kernelINS_4gemm6kernel13GemmUniversalIN4cute5tupleIJiiiiEEENS1_10collective13CollectiveMmaINS1_35MainloopSm100TmaUmmaWarpSpecializedILi8ELi2ELi4ENS5_IJNS4_1CILi1EEESB_SB_EEEEENS5_IJNSA_ILi64EEENSA_ILi128EEESF_EEENS_12float_e4m3_tENS5_IJSB_llEEESH_SI_NS4_8TiledMMAINS4_8MMA_AtomIJNS4_10MMA_TraitsINS4_19SM100_MMA_F8F6F4_SSEJSH_SH_fSE_SF_NS4_17integral_constantINS4_4UMMA5MajorELSP_1EEESQ_NSN_INSO_7ScaleInELSR_0EEESS_EEEEEENS4_6LayoutISC_NS5_IJNSA_ILi0EEESW_SW_EEEEENS5_IJNS4_10UnderscoreESZ_SZ_EEEEENS4_13SM90_TMA_LOADENS4_14ComposedLayoutINS4_7SwizzleILi2ELi4ELi3EEENS4_18smem_ptr_flag_bitsILi8EEENSV_INS5_IJSE_NSA_ILi8EEEEEENS5_IJSB_SE_EEEEEEEvNS4_8identityES12_NS13_INS14_ILi3ELi4ELi3EEES17_NSV_INS5_IJSF_S18_EEENS5_IJSB_SF_EEEEEEEvS1D_EENS_8epilogue10collective18CollectiveEpilogueINS1K_23Sm100TmaWarpSpecializedILi2ELi2ELi32ELb0ELb0EEEJSG_NS5_IJNSV_ISE_SB_EES1P_EEESH_NS5_IJlSB_lEEESH_S1R_NS1K_6fusion15FusionCallbacksIS1O_NS1S_17LinearCombinationISH_fSH_fLNS_15FloatRoundStyleE2EEESG_S1Q_JEEENS4_5SM1004TMEM4LOAD26SM100_TMEM_LOAD_16dp32b32xES12_NS13_IS15_S17_NSV_INS5_IJS18_SE_EEENS5_IJSE_SB_EEEEEEENS4_39AutoVectorizingCopyWithAssumedAlignmentILi128EEENS4_14SM90_TMA_STOREES25_S27_S27_EEEvvEEEEvNT_6ParamsE --------------------------
	.section	.nv.shared._ZN7cutlass13device_kernelINS_4gemm6kernel13GemmUniversalIN4cute5tupleIJiiiiEEENS1_10collective13CollectiveMmaINS1_35MainloopSm100TmaUmmaWarpSpecializedILi8ELi2ELi4ENS5_IJNS4_1CILi1EEESB_SB_EEEEENS5_IJNSA_ILi64EEENSA_ILi128EEESF_EEENS_12float_e4m3_tENS5_IJSB_llEEESH_SI_NS4_8TiledMMAINS4_8MMA_AtomIJNS4_10MMA_TraitsINS4_19SM100_MMA_F8F6F4_SSEJSH_SH_fSE_SF_NS4_17integral_constantINS4_4UMMA5MajorELSP_1EEESQ_NSN_INSO_7ScaleInELSR_0EEESS_EEEEEENS4_6LayoutISC_NS5_IJNSA_ILi0EEESW_SW_EEEEENS5_IJNS4_10UnderscoreESZ_SZ_EEEEENS4_13SM90_TMA_LOADENS4_14ComposedLayoutINS4_7SwizzleILi2ELi4ELi3EEENS4_18smem_ptr_flag_bitsILi8EEENSV_INS5_IJSE_NSA_ILi8EEEEEENS5_IJSB_SE_EEEEEEEvNS4_8identityES12_NS13_INS14_ILi3ELi4ELi3EEES17_NSV_INS5_IJSF_S18_EEENS5_IJSB_SF_EEEEEEEvS1D_EENS_8epilogue10collective18CollectiveEpilogueINS1K_23Sm100TmaWarpSpecializedILi2ELi2ELi32ELb0ELb0EEEJSG_NS5_IJNSV_ISE_SB_EES1P_EEESH_NS5_IJlSB_lEEESH_S1R_NS1K_6fusion15FusionCallbacksIS1O_NS1S_17LinearCombinationISH_fSH_fLNS_15FloatRoundStyleE2EEESG_S1Q_JEEENS4_5SM1004TMEM4LOAD26SM100_TMEM_LOAD_16dp32b32xES12_NS13_IS15_S17_NSV_INS5_IJS18_SE_EEENS5_IJSE_SB_EEEEEEENS4_39AutoVectorizingCopyWithAssumedAlignmentILi128EEENS4_14SM90_TMA_STOREES25_S27_S27_EEEvvEEEEvNT_6ParamsE,"aw",@nobits
	.sectionflags	@""
	.align	16
	.zero		1024


//--------------------- .nv.shared.reserved.0     --------------------------
	.section	.nv.shared.reserved.0,"aw",@nobits
	.weak		__nv_reservedSMEM_offset_0_alias
	.size		__nv_reservedSMEM_offset_0_alias, 0, 64
	.other		__nv_reservedSMEM_offset_0_alias,@"STO_CUDA_RESERVED_SHARED STV_DEFAULT"
__nv_reservedSMEM_offset_0_alias:
	.zero		0
.nv.shared.reserved.0:
	.zero		64
	.weak		__nv_reservedSMEM_tcgen05_partition
	.type		__nv_reservedSMEM_tcgen05_partition,@object
	.size		__nv_reservedSMEM_tcgen05_partition,(.L_0 - __nv_reservedSMEM_tcgen05_partition)
__nv_reservedSMEM_tcgen05_partition:
	.zero		32
.L_0:


//--------------------- .nv.global                --------------------------
	.section	.nv.global,"aw",@nobits
.nv.global:
	.type		_ZN40_INTERNAL_b73f06ec_4_k_cu_1db55ae3_308564cute1_E,@object
	.size		_ZN40_INTERNAL_b73f06ec_4_k_cu_1db55ae3_308564cute1_E,(_ZN40_INTERNAL_b73f06ec_4_k_cu_1db55ae3_308564cuda3std3__45__cpo6cbeginE - _ZN40_INTERNAL_b73f06ec_4_k_cu_1db55ae3_308564cute1_E)
_ZN40_INTERNAL_b73f06ec_4_k_cu_1db55ae3_308564cute1_E:
	.zero		1
	.type		_ZN40_INTERNAL_b73f06ec_4_k_cu_1db55ae3_308564cuda3std3__45__cpo6cbeginE,@object
	.size		_ZN40_INTERNAL_b73f06ec_4_k_cu_1db55ae3_308564cuda3std3__45__cpo6cbeginE,(_ZN40_INTERNAL_b73f06ec_4_k_cu_1db55ae3_308564cuda3std3__48in_placeE - _ZN40_INTERNAL_b73f06ec_4_k_cu_1db55ae3_308564cuda3std3__45__cpo6cbeginE)
_ZN40_INTERNAL_b73f06ec_4_k_cu_1db55ae3_308564cuda3std3__45__cpo6cbeginE:
	.zero		1
	.type		_ZN40_INTERNAL_b73f06ec_4_k_cu_1db55ae3_308564cuda3std3__48in_placeE,@object
	.size		_ZN40_INTERNAL_b73f06ec_4_k_cu_1db55ae3_308564cuda3std3__48in_placeE,(_ZN40_INTERNAL_b73f06ec_4_k_cu_1db55ae3_308564cuda3std6ranges3__45__cpo9iter_moveE - _ZN40_INTERNAL_b73f06ec_4_k_cu_1db55ae3_308564cuda3std3__48in_placeE)
_ZN40_INTERNAL_b73f06ec_4_k_cu_1db55ae3_308564cuda3std3__48in_placeE:
	.zero		1
	.type		_ZN40_INTERNAL_b73f06ec_4_k_cu_1db55ae3_308564cuda3std6ranges3__45__cpo9iter_moveE,@object
	.size		_ZN40_INTERNAL_b73f06ec_4_k_cu_1db55ae3_308564cuda3std6ranges3__45__cpo9iter_moveE,(_ZN40_INTERNAL_b73f06ec_4_k_cu_1db55ae3_308564cuda3std3__45__cpo5beginE - _ZN40_INTERNAL_b73f06ec_4_k_cu_1db55ae3_308564cuda3std6ranges3__45__cpo9iter_moveE)
_ZN40_INTERNAL_b73f06ec_4_k_cu_1db55ae3_308564cuda3std6ranges3__45__cpo9iter_moveE:
	.zero		1
	.type		_ZN40_INTERNAL_b73f06ec_4_k_cu_1db55ae3_308564cuda3std3__45__cpo5beginE,@object
	.size		_ZN40_INTERNAL_b73f06ec_4_k_cu_1db55ae3_308564cuda3std3__45__cpo5beginE,(_ZN40_INTERNAL_b73f06ec_4_k_cu_1db55ae3_308564cuda3std3__442_GLOBAL__N__b73f06ec_4_k_cu_1db55ae3_308566ignoreE - _ZN40_INTERNAL_b73f06ec_4_k_cu_1db55ae3_308564cuda3std3__45__cpo5beginE)
_ZN40_INTERNAL_b73f06ec_4_k_cu_1db55ae3_308564cuda3std3__45__cpo5beginE:
	.zero		1
	.type		_ZN40_INTERNAL_b73f06ec_4_k_cu_1db55ae3_308564cuda3std3__442_GLOBAL__N__b73f06ec_4_k_cu_1db55ae3_308566ignoreE,@object
	.size		_ZN40_INTERNAL_b73f06ec_4_k_cu_1db55ae3_308564cuda3std3__442_GLOBAL__N__b73f06ec_4_k_cu_1db55ae3_308566ignoreE,(_ZN40_INTERNAL_b73f06ec_4_k_cu_1db55ae3_308564cute7productE - _ZN40_INTERNAL_b73f06ec_4_k_cu_1db55ae3_308564cuda3std3__442_GLOBAL__N__b73f06ec_4_k_cu_1db55ae3_308566ignoreE)
_ZN40_INTERNAL_b73f06ec_4_k_cu_1db55ae3_308564cuda3std3__442_GLOBAL__N__b73f06ec_4_k_cu_1db55ae3_308566ignoreE:
	.zero		1
	.type		_ZN40_INTERNAL_b73f06ec_4_k_cu_1db55ae3_308564cute7productE,@object
	.size		_ZN40_INTERNAL_b73f06ec_4_k_cu_1db55ae3_308564cute7productE,(_ZN40_INTERNAL_b73f06ec_4_k_cu_1db55ae3_308564cuda3std3__45__cpo3endE - _ZN40_INTERNAL_b73f06ec_4_k_cu_1db55ae3_308564cute7productE)
_ZN40_INTERNAL_b73f06ec_4_k_cu_1db55ae3_308564cute7productE:
	.zero		1
	.type		_ZN40_INTERNAL_b73f06ec_4_k_cu_1db55ae3_308564cuda3std3__45__cpo3endE,@object
	.size		_ZN40_INTERNAL_b73f06ec_4_k_cu_1db55ae3_308564cuda3std3__45__cpo3endE,(_ZN40_INTERNAL_b73f06ec_4_k_cu_1db55ae3_308564cuda3std3__419piecewise_constructE - _ZN40_INTERNAL_b73f06ec_4_k_cu_1db55ae3_308564cuda3std3__45__cpo3endE)
_ZN40_INTERNAL_b73f06ec_4_k_cu_1db55ae3_308564cuda3std3__45__cpo3endE:
	.zero		1
	.type		_ZN40_INTERNAL_b73f06ec_4_k_cu_1db55ae3_308564cuda3std3__419piecewise_constructE,@object
	.size		_ZN40_INTERNAL_b73f06ec_4_k_cu_1db55ae3_308564cuda3std3__419piecewise_constructE,(_ZN40_INTERNAL_b73f06ec_4_k_cu_1db55ae3_308564cuda3std3__45__cpo4cendE - _ZN40_INTERNAL_b73f06ec_4_k_cu_1db55ae3_308564cuda3std3__419piecewise_constructE)
_ZN40_INTERNAL_b73f06ec_4_k_cu_1db55ae3_308564cuda3std3__419piecewise_constructE:
	.zero		1
	.type		_ZN40_INTERNAL_b73f06ec_4_k_cu_1db55ae3_308564cuda3std3__45__cpo4cendE,@object
	.size		_ZN40_INTERNAL_b73f06ec_4_k_cu_1db55ae3_308564cuda3std3__45__cpo4cendE,(_ZN40_INTERNAL_b73f06ec_4_k_cu_1db55ae3_308564cuda3std6ranges3__45__cpo4swapE - _ZN40_INTERNAL_b73f06ec_4_k_cu_1db55ae3_308564cuda3std3__45__cpo4cendE)
_ZN40_INTERNAL_b73f06ec_4_k_cu_1db55ae3_308564cuda3std3__45__cpo4cendE:
	.zero		1
	.type		_ZN40_INTERNAL_b73f06ec_4_k_cu_1db55ae3_308564cuda3std6ranges3__45__cpo4swapE,@object
	.size		_ZN40_INTERNAL_b73f06ec_4_k_cu_1db55ae3_308564cuda3std6ranges3__45__cpo4swapE,(.L_10 - _ZN40_INTERNAL_b73f06ec_4_k_cu_1db55ae3_308564cuda3std6ranges3__45__cpo4swapE)
_ZN40_INTERNAL_b73f06ec_4_k_cu_1db55ae3_308564cuda3std6ranges3__45__cpo4swapE:
	.zero		1
.L_10:


//--------------------- .nv.constant0._ZN7cutlass13device_kernelINS_4gemm6kernel13GemmUniversalIN4cute5tupleIJiiiiEEENS1_10collective13CollectiveMmaINS1_35MainloopSm100TmaUmmaWarpSpecializedILi8ELi2ELi4ENS5_IJNS4_1CILi1EEESB_SB_EEEEENS5_IJNSA_ILi64EEENSA_ILi128EEESF_EEENS_12float_e4m3_tENS5_IJSB_llEEESH_SI_NS4_8TiledMMAINS4_8MMA_AtomIJNS4_10MMA_TraitsINS4_19SM100_MMA_F8F6F4_SSEJSH_SH_fSE_SF_NS4_17integral_constantINS4_4UMMA5MajorELSP_1EEESQ_NSN_INSO_7ScaleInELSR_0EEESS_EEEEEENS4_6LayoutISC_NS5_IJNSA_ILi0EEESW_SW_EEEEENS5_IJNS4_10UnderscoreESZ_SZ_EEEEENS4_13SM90_TMA_LOADENS4_14ComposedLayoutINS4_7SwizzleILi2ELi4ELi3EEENS4_18smem_ptr_flag_bitsILi8EEENSV_INS5_IJSE_NSA_ILi8EEEEEENS5_IJSB_SE_EEEEEEEvNS4_8identityES12_NS13_INS14_ILi3ELi4ELi3EEES17_NSV_INS5_IJSF_S18_EEENS5_IJSB_SF_EEEEEEEvS1D_EENS_8epilogue10collective18CollectiveEpilogueINS1K_23Sm100TmaWarpSpecializedILi2ELi2ELi32ELb0ELb0EEEJSG_NS5_IJNSV_ISE_SB_EES1P_EEESH_NS5_IJlSB_lEEESH_S1R_NS1K_6fusion15FusionCallbacksIS1O_NS1S_17LinearCombinationISH_fSH_fLNS_15FloatRoundStyleE2EEESG_S1Q_JEEENS4_5SM1004TMEM4LOAD26SM100_TMEM_LOAD_16dp32b32xES12_NS13_IS15_S17_NSV_INS5_IJS18_SE_EEENS5_IJSE_SB_EEEEEEENS4_39AutoVectorizingCopyWithAssumedAlignmentILi128EEENS4_14SM90_TMA_STOREES25_S27_S27_EEEvvEEEEvNT_6ParamsE --------------------------
	.section	.nv.constant0._ZN7cutlass13device_kernelINS_4gemm6kernel13GemmUniversalIN4cute5tupleIJiiiiEEENS1_10collective13CollectiveMmaINS1_35MainloopSm100TmaUmmaWarpSpecializedILi8ELi2ELi4ENS5_IJNS4_1CILi1EEESB_SB_EEEEENS5_IJNSA_ILi64EEENSA_ILi128EEESF_EEENS_12float_e4m3_tENS5_IJSB_llEEESH_SI_NS4_8TiledMMAINS4_8MMA_AtomIJNS4_10MMA_TraitsINS4_19SM100_MMA_F8F6F4_SSEJSH_SH_fSE_SF_NS4_17integral_constantINS4_4UMMA5MajorELSP_1EEESQ_NSN_INSO_7ScaleInELSR_0EEESS_EEEEEENS4_6LayoutISC_NS5_IJNSA_ILi0EEESW_SW_EEEEENS5_IJNS4_10UnderscoreESZ_SZ_EEEEENS4_13SM90_TMA_LOADENS4_14ComposedLayoutINS4_7SwizzleILi2ELi4ELi3EEENS4_18smem_ptr_flag_bitsILi8EEENSV_INS5_IJSE_NSA_ILi8EEEEEENS5_IJSB_SE_EEEEEEEvNS4_8identityES12_NS13_INS14_ILi3ELi4ELi3EEES17_NSV_INS5_IJSF_S18_EEENS5_IJSB_SF_EEEEEEEvS1D_EENS_8epilogue10collective18CollectiveEpilogueINS1K_23Sm100TmaWarpSpecializedILi2ELi2ELi32ELb0ELb0EEEJSG_NS5_IJNSV_ISE_SB_EES1P_EEESH_NS5_IJlSB_lEEESH_S1R_NS1K_6fusion15FusionCallbacksIS1O_NS1S_17LinearCombinationISH_fSH_fLNS_15FloatRoundStyleE2EEESG_S1Q_JEEENS4_5SM1004TMEM4LOAD26SM100_TMEM_LOAD_16dp32b32xES12_NS13_IS15_S17_NSV_INS5_IJS18_SE_EEENS5_IJSE_SB_EEEEEEENS4_39AutoVectorizingCopyWithAssumedAlignmentILi128EEENS4_14SM90_TMA_STOREES25_S27_S27_EEEvvEEEEvNT_6ParamsE,"a",@progbits
	.sectionflags	@""
	.align	4
.nv.constant0._ZN7cutlass13device_kernelINS_4gemm6kernel13GemmUniversalIN4cute5tupleIJiiiiEEENS1_10collective13CollectiveMmaINS1_35MainloopSm100TmaUmmaWarpSpecializedILi8ELi2ELi4ENS5_IJNS4_1CILi1EEESB_SB_EEEEENS5_IJNSA_ILi64EEENSA_ILi128EEESF_EEENS_12float_e4m3_tENS5_IJSB_llEEESH_SI_NS4_8TiledMMAINS4_8MMA_AtomIJNS4_10MMA_TraitsINS4_19SM100_MMA_F8F6F4_SSEJSH_SH_fSE_SF_NS4_17integral_constantINS4_4UMMA5MajorELSP_1EEESQ_NSN_INSO_7ScaleInELSR_0EEESS_EEEEEENS4_6LayoutISC_NS5_IJNSA_ILi0EEESW_SW_EEEEENS5_IJNS4_10UnderscoreESZ_SZ_EEEEENS4_13SM90_TMA_LOADENS4_14ComposedLayoutINS4_7SwizzleILi2ELi4ELi3EEENS4_18smem_ptr_flag_bitsILi8EEENSV_INS5_IJSE_NSA_ILi8EEEEEENS5_IJSB_SE_EEEEEEEvNS4_8identityES12_NS13_INS14_ILi3ELi4ELi3EEES17_NSV_INS5_IJSF_S18_EEENS5_IJSB_SF_EEEEEEEvS1D_EENS_8epilogue10collective18CollectiveEpilogueINS1K_23Sm100TmaWarpSpecializedILi2ELi2ELi32ELb0ELb0EEEJSG_NS5_IJNSV_ISE_SB_EES1P_EEESH_NS5_IJlSB_lEEESH_S1R_NS1K_6fusion15FusionCallbacksIS1O_NS1S_17LinearCombinationISH_fSH_fLNS_15FloatRoundStyleE2EEESG_S1Q_JEEENS4_5SM1004TMEM4LOAD26SM100_TMEM_LOAD_16dp32b32xES12_NS13_IS15_S17_NSV_INS5_IJS18_SE_EEENS5_IJSE_SB_EEEEEEENS4_39AutoVectorizingCopyWithAssumedAlignmentILi128EEENS4_14SM90_TMA_STOREES25_S27_S27_EEEvvEEEEvNT_6ParamsE:
	.zero		2944


//--------------------- SYMBOLS --------------------------

	.type		.nv.reservedSmem.offset0,@object
	.size		.nv.reservedSmem.offset0,0x4
	.type		.nv.reservedSmem.cap,@object
	.size		.nv.reservedSmem.cap,0x4
	.type		__assertfail,@function
